//
// Generated by NVIDIA NVVM Compiler
//
// Compiler Build ID: CL-36424714
// Cuda compilation tools, release 13.0, V13.0.88
// Based on NVVM 20.0.0
//

.version 9.0
.target sm_100
.address_size 64

	// .globl	_Z21floyd_warshall_phase1Piii
// _ZZ21floyd_warshall_phase1PiiiE1C has been demoted
// _ZZ21floyd_warshall_phase2PiiiE1C has been demoted
// _ZZ21floyd_warshall_phase2PiiiE1A has been demoted
// _ZZ21floyd_warshall_phase3PiiiE1A has been demoted
// _ZZ21floyd_warshall_phase3PiiiE1B has been demoted

.visible .entry _Z21floyd_warshall_phase1Piii(
	.param .u64 .ptr .align 1 _Z21floyd_warshall_phase1Piii_param_0,
	.param .u32 _Z21floyd_warshall_phase1Piii_param_1,
	.param .u32 _Z21floyd_warshall_phase1Piii_param_2
)
{
	.reg .pred 	%p<10>;
	.reg .b32 	%r<77>;
	.reg .b64 	%rd<7>;
	// demoted variable
	.shared .align 4 .b8 _ZZ21floyd_warshall_phase1PiiiE1C[16384];
	ld.param.u64 	%rd3, [_Z21floyd_warshall_phase1Piii_param_0];
	ld.param.u32 	%r31, [_Z21floyd_warshall_phase1Piii_param_1];
	ld.param.u32 	%r32, [_Z21floyd_warshall_phase1Piii_param_2];
	cvta.to.global.u64 	%rd4, %rd3;
	mov.u32 	%r33, %tid.y;
	mov.u32 	%r34, %tid.x;
	shl.b32 	%r35, %r32, 6;
	add.s32 	%r36, %r35, %r33;
	add.s32 	%r37, %r35, %r34;
	mad.lo.s32 	%r38, %r36, %r31, %r37;
	shl.b32 	%r39, %r33, 8;
	mov.u32 	%r40, _ZZ21floyd_warshall_phase1PiiiE1C;
	add.s32 	%r41, %r40, %r39;
	mul.wide.s32 	%rd5, %r38, 4;
	add.s64 	%rd1, %rd4, %rd5;
	ld.global.u32 	%r42, [%rd1];
	shl.b32 	%r43, %r34, 2;
	add.s32 	%r1, %r41, %r43;
	st.shared.u32 	[%r1], %r42;
	ld.global.u32 	%r44, [%rd1+128];
	st.shared.u32 	[%r1+128], %r44;
	shl.b32 	%r45, %r31, 5;
	add.s32 	%r46, %r38, %r45;
	mul.wide.s32 	%rd6, %r46, 4;
	add.s64 	%rd2, %rd4, %rd6;
	ld.global.u32 	%r47, [%rd2];
	st.shared.u32 	[%r1+8192], %r47;
	ld.global.u32 	%r48, [%rd2+128];
	st.shared.u32 	[%r1+8320], %r48;
	bar.sync 	0;
	add.s32 	%r49, %r43, %r40;
	add.s32 	%r71, %r49, 256;
	add.s32 	%r70, %r41, 8196;
	mov.b32 	%r72, 256;
$L__BB0_1:
	ld.shared.u32 	%r73, [%r70+-8196];
	ld.shared.u32 	%r50, [%r71+-256];
	add.s32 	%r8, %r50, %r73;
	ld.shared.u32 	%r51, [%r1];
	setp.le.s32 	%p1, %r51, %r8;
	@%p1 bra 	$L__BB0_3;
	st.shared.u32 	[%r1], %r8;
	ld.shared.u32 	%r73, [%r70+-8196];
$L__BB0_3:
	ld.shared.u32 	%r52, [%r71+-128];
	add.s32 	%r11, %r52, %r73;
	ld.shared.u32 	%r53, [%r1+128];
	setp.le.s32 	%p2, %r53, %r11;
	@%p2 bra 	$L__BB0_5;
	st.shared.u32 	[%r1+128], %r11;
$L__BB0_5:
	ld.shared.u32 	%r74, [%r70+-4];
	ld.shared.u32 	%r54, [%r71+-256];
	add.s32 	%r13, %r54, %r74;
	ld.shared.u32 	%r55, [%r1+8192];
	setp.le.s32 	%p3, %r55, %r13;
	@%p3 bra 	$L__BB0_7;
	st.shared.u32 	[%r1+8192], %r13;
	ld.shared.u32 	%r74, [%r70+-4];
$L__BB0_7:
	ld.shared.u32 	%r56, [%r71+-128];
	add.s32 	%r16, %r56, %r74;
	ld.shared.u32 	%r57, [%r1+8320];
	setp.le.s32 	%p4, %r57, %r16;
	@%p4 bra 	$L__BB0_9;
	st.shared.u32 	[%r1+8320], %r16;
$L__BB0_9:
	bar.sync 	0;
	ld.shared.u32 	%r75, [%r70+-8192];
	ld.shared.u32 	%r58, [%r71];
	add.s32 	%r18, %r58, %r75;
	ld.shared.u32 	%r59, [%r1];
	setp.le.s32 	%p5, %r59, %r18;
	@%p5 bra 	$L__BB0_11;
	st.shared.u32 	[%r1], %r18;
	ld.shared.u32 	%r75, [%r70+-8192];
$L__BB0_11:
	ld.shared.u32 	%r60, [%r71+128];
	add.s32 	%r21, %r60, %r75;
	ld.shared.u32 	%r61, [%r1+128];
	setp.le.s32 	%p6, %r61, %r21;
	@%p6 bra 	$L__BB0_13;
	st.shared.u32 	[%r1+128], %r21;
$L__BB0_13:
	ld.shared.u32 	%r76, [%r70];
	ld.shared.u32 	%r62, [%r71];
	add.s32 	%r23, %r62, %r76;
	ld.shared.u32 	%r63, [%r1+8192];
	setp.le.s32 	%p7, %r63, %r23;
	@%p7 bra 	$L__BB0_15;
	st.shared.u32 	[%r1+8192], %r23;
	ld.shared.u32 	%r76, [%r70];
$L__BB0_15:
	ld.shared.u32 	%r64, [%r71+128];
	add.s32 	%r26, %r64, %r76;
	ld.shared.u32 	%r65, [%r1+8320];
	setp.le.s32 	%p8, %r65, %r26;
	@%p8 bra 	$L__BB0_17;
	st.shared.u32 	[%r1+8320], %r26;
$L__BB0_17:
	bar.sync 	0;
	add.s32 	%r72, %r72, 512;
	add.s32 	%r71, %r71, 512;
	add.s32 	%r70, %r70, 8;
	setp.ne.s32 	%p9, %r72, 16640;
	@%p9 bra 	$L__BB0_1;
	ld.shared.u32 	%r66, [%r1];
	st.global.u32 	[%rd1], %r66;
	ld.shared.u32 	%r67, [%r1+128];
	st.global.u32 	[%rd1+128], %r67;
	ld.shared.u32 	%r68, [%r1+8192];
	st.global.u32 	[%rd2], %r68;
	ld.shared.u32 	%r69, [%r1+8320];
	st.global.u32 	[%rd2+128], %r69;
	ret;

}
	// .globl	_Z21floyd_warshall_phase2Piii
.visible .entry _Z21floyd_warshall_phase2Piii(
	.param .u64 .ptr .align 1 _Z21floyd_warshall_phase2Piii_param_0,
	.param .u32 _Z21floyd_warshall_phase2Piii_param_1,
	.param .u32 _Z21floyd_warshall_phase2Piii_param_2
)
{
	.reg .pred 	%p<21>;
	.reg .b32 	%r<157>;
	.reg .b64 	%rd<19>;
	// demoted variable
	.shared .align 4 .b8 _ZZ21floyd_warshall_phase2PiiiE1C[16384];
	// demoted variable
	.shared .align 4 .b8 _ZZ21floyd_warshall_phase2PiiiE1A[16384];
	ld.param.u64 	%rd2, [_Z21floyd_warshall_phase2Piii_param_0];
	ld.param.u32 	%r63, [_Z21floyd_warshall_phase2Piii_param_1];
	ld.param.u32 	%r64, [_Z21floyd_warshall_phase2Piii_param_2];
	cvta.to.global.u64 	%rd1, %rd2;
	mov.u32 	%r1, %ctaid.x;
	mov.u32 	%r2, %tid.y;
	mov.u32 	%r3, %tid.x;
	setp.eq.s32 	%p1, %r1, %r64;
	@%p1 bra 	$L__BB1_39;
	mov.u32 	%r65, %ctaid.y;
	shl.b32 	%r66, %r64, 6;
	add.s32 	%r67, %r66, %r2;
	add.s32 	%r4, %r66, %r3;
	mul.lo.s32 	%r5, %r67, %r63;
	add.s32 	%r68, %r4, %r5;
	shl.b32 	%r69, %r2, 8;
	mov.u32 	%r70, _ZZ21floyd_warshall_phase2PiiiE1A;
	add.s32 	%r71, %r70, %r69;
	mul.wide.s32 	%rd3, %r68, 4;
	add.s64 	%rd4, %rd1, %rd3;
	ld.global.u32 	%r72, [%rd4];
	shl.b32 	%r73, %r3, 2;
	add.s32 	%r74, %r71, %r73;
	st.shared.u32 	[%r74], %r72;
	ld.global.u32 	%r75, [%rd4+128];
	st.shared.u32 	[%r74+128], %r75;
	shl.b32 	%r6, %r63, 5;
	add.s32 	%r7, %r5, %r6;
	add.s32 	%r76, %r4, %r7;
	mul.wide.s32 	%rd5, %r76, 4;
	add.s64 	%rd6, %rd1, %rd5;
	ld.global.u32 	%r77, [%rd6];
	st.shared.u32 	[%r74+8192], %r77;
	ld.global.u32 	%r78, [%rd6+128];
	st.shared.u32 	[%r74+8320], %r78;
	setp.eq.s32 	%p2, %r65, 0;
	mov.u32 	%r79, _ZZ21floyd_warshall_phase2PiiiE1C;
	add.s32 	%r80, %r79, %r69;
	add.s32 	%r8, %r80, %r73;
	@%p2 bra 	$L__BB1_20;
	shl.b32 	%r82, %r1, 6;
	add.s32 	%r83, %r82, %r2;
	mad.lo.s32 	%r84, %r83, %r63, %r4;
	mul.wide.s32 	%rd7, %r84, 4;
	add.s64 	%rd8, %rd1, %rd7;
	ld.global.u32 	%r85, [%rd8];
	st.shared.u32 	[%r8], %r85;
	ld.global.u32 	%r86, [%rd8+128];
	st.shared.u32 	[%r8+128], %r86;
	add.s32 	%r87, %r84, %r6;
	mul.wide.s32 	%rd9, %r87, 4;
	add.s64 	%rd10, %rd1, %rd9;
	ld.global.u32 	%r88, [%rd10];
	st.shared.u32 	[%r8+8192], %r88;
	ld.global.u32 	%r89, [%rd10+128];
	st.shared.u32 	[%r8+8320], %r89;
	bar.sync 	0;
	add.s32 	%r92, %r73, %r70;
	add.s32 	%r149, %r92, 256;
	add.s32 	%r95, %r69, %r79;
	add.s32 	%r148, %r95, 8196;
	mov.b32 	%r150, 256;
$L__BB1_3:
	ld.shared.u32 	%r151, [%r148+-8196];
	ld.shared.u32 	%r35, [%r149+-256];
	add.s32 	%r36, %r35, %r151;
	ld.shared.u32 	%r96, [%r8];
	setp.le.s32 	%p3, %r96, %r36;
	@%p3 bra 	$L__BB1_5;
	st.shared.u32 	[%r8], %r36;
	ld.shared.u32 	%r151, [%r148+-8196];
$L__BB1_5:
	ld.shared.u32 	%r39, [%r149+-128];
	add.s32 	%r40, %r39, %r151;
	ld.shared.u32 	%r97, [%r8+128];
	setp.le.s32 	%p4, %r97, %r40;
	@%p4 bra 	$L__BB1_7;
	st.shared.u32 	[%r8+128], %r40;
$L__BB1_7:
	ld.shared.u32 	%r152, [%r148+-4];
	add.s32 	%r42, %r35, %r152;
	ld.shared.u32 	%r98, [%r8+8192];
	setp.le.s32 	%p5, %r98, %r42;
	@%p5 bra 	$L__BB1_9;
	st.shared.u32 	[%r8+8192], %r42;
	ld.shared.u32 	%r152, [%r148+-4];
$L__BB1_9:
	add.s32 	%r45, %r39, %r152;
	ld.shared.u32 	%r99, [%r8+8320];
	setp.le.s32 	%p6, %r99, %r45;
	@%p6 bra 	$L__BB1_11;
	st.shared.u32 	[%r8+8320], %r45;
$L__BB1_11:
	bar.sync 	0;
	ld.shared.u32 	%r153, [%r148+-8192];
	ld.shared.u32 	%r47, [%r149];
	add.s32 	%r48, %r47, %r153;
	ld.shared.u32 	%r100, [%r8];
	setp.le.s32 	%p7, %r100, %r48;
	@%p7 bra 	$L__BB1_13;
	st.shared.u32 	[%r8], %r48;
	ld.shared.u32 	%r153, [%r148+-8192];
$L__BB1_13:
	ld.shared.u32 	%r51, [%r149+128];
	add.s32 	%r52, %r51, %r153;
	ld.shared.u32 	%r101, [%r8+128];
	setp.le.s32 	%p8, %r101, %r52;
	@%p8 bra 	$L__BB1_15;
	st.shared.u32 	[%r8+128], %r52;
$L__BB1_15:
	ld.shared.u32 	%r154, [%r148];
	add.s32 	%r54, %r47, %r154;
	ld.shared.u32 	%r102, [%r8+8192];
	setp.le.s32 	%p9, %r102, %r54;
	@%p9 bra 	$L__BB1_17;
	st.shared.u32 	[%r8+8192], %r54;
	ld.shared.u32 	%r154, [%r148];
$L__BB1_17:
	add.s32 	%r57, %r51, %r154;
	ld.shared.u32 	%r103, [%r8+8320];
	setp.le.s32 	%p10, %r103, %r57;
	@%p10 bra 	$L__BB1_19;
	st.shared.u32 	[%r8+8320], %r57;
$L__BB1_19:
	bar.sync 	0;
	add.s32 	%r150, %r150, 512;
	add.s32 	%r149, %r149, 512;
	add.s32 	%r148, %r148, 8;
	setp.ne.s32 	%p11, %r150, 16640;
	mov.u32 	%r155, %r1;
	mov.u32 	%r156, %r64;
	@%p11 bra 	$L__BB1_3;
	bra.uni 	$L__BB1_38;
$L__BB1_20:
	shl.b32 	%r105, %r1, 6;
	add.s32 	%r106, %r105, %r3;
	add.s32 	%r107, %r106, %r5;
	mul.wide.s32 	%rd11, %r107, 4;
	add.s64 	%rd12, %rd1, %rd11;
	ld.global.u32 	%r108, [%rd12];
	st.shared.u32 	[%r8], %r108;
	ld.global.u32 	%r109, [%rd12+128];
	st.shared.u32 	[%r8+128], %r109;
	add.s32 	%r110, %r106, %r7;
	mul.wide.s32 	%rd13, %r110, 4;
	add.s64 	%rd14, %rd1, %rd13;
	ld.global.u32 	%r111, [%rd14];
	st.shared.u32 	[%r8+8192], %r111;
	ld.global.u32 	%r112, [%rd14+128];
	st.shared.u32 	[%r8+8320], %r112;
	bar.sync 	0;
	add.s32 	%r115, %r73, %r79;
	add.s32 	%r146, %r115, 256;
	add.s32 	%r118, %r69, %r70;
	add.s32 	%r145, %r118, 8196;
	mov.b32 	%r147, 256;
$L__BB1_21:
	ld.shared.u32 	%r16, [%r145+-8196];
	ld.shared.u32 	%r119, [%r146+-256];
	add.s32 	%r17, %r119, %r16;
	ld.shared.u32 	%r120, [%r8];
	setp.le.s32 	%p12, %r120, %r17;
	@%p12 bra 	$L__BB1_23;
	st.shared.u32 	[%r8], %r17;
$L__BB1_23:
	ld.shared.u32 	%r121, [%r146+-128];
	add.s32 	%r18, %r121, %r16;
	ld.shared.u32 	%r122, [%r8+128];
	setp.le.s32 	%p13, %r122, %r18;
	@%p13 bra 	$L__BB1_25;
	st.shared.u32 	[%r8+128], %r18;
$L__BB1_25:
	ld.shared.u32 	%r19, [%r145+-4];
	ld.shared.u32 	%r123, [%r146+-256];
	add.s32 	%r20, %r123, %r19;
	ld.shared.u32 	%r124, [%r8+8192];
	setp.le.s32 	%p14, %r124, %r20;
	@%p14 bra 	$L__BB1_27;
	st.shared.u32 	[%r8+8192], %r20;
$L__BB1_27:
	ld.shared.u32 	%r125, [%r146+-128];
	add.s32 	%r21, %r125, %r19;
	ld.shared.u32 	%r126, [%r8+8320];
	setp.le.s32 	%p15, %r126, %r21;
	@%p15 bra 	$L__BB1_29;
	st.shared.u32 	[%r8+8320], %r21;
$L__BB1_29:
	bar.sync 	0;
	ld.shared.u32 	%r22, [%r145+-8192];
	ld.shared.u32 	%r127, [%r146];
	add.s32 	%r23, %r127, %r22;
	ld.shared.u32 	%r128, [%r8];
	setp.le.s32 	%p16, %r128, %r23;
	@%p16 bra 	$L__BB1_31;
	st.shared.u32 	[%r8], %r23;
$L__BB1_31:
	ld.shared.u32 	%r129, [%r146+128];
	add.s32 	%r24, %r129, %r22;
	ld.shared.u32 	%r130, [%r8+128];
	setp.le.s32 	%p17, %r130, %r24;
	@%p17 bra 	$L__BB1_33;
	st.shared.u32 	[%r8+128], %r24;
$L__BB1_33:
	ld.shared.u32 	%r25, [%r145];
	ld.shared.u32 	%r131, [%r146];
	add.s32 	%r26, %r131, %r25;
	ld.shared.u32 	%r132, [%r8+8192];
	setp.le.s32 	%p18, %r132, %r26;
	@%p18 bra 	$L__BB1_35;
	st.shared.u32 	[%r8+8192], %r26;
$L__BB1_35:
	ld.shared.u32 	%r133, [%r146+128];
	add.s32 	%r27, %r133, %r25;
	ld.shared.u32 	%r134, [%r8+8320];
	setp.le.s32 	%p19, %r134, %r27;
	@%p19 bra 	$L__BB1_37;
	st.shared.u32 	[%r8+8320], %r27;
$L__BB1_37:
	bar.sync 	0;
	add.s32 	%r147, %r147, 512;
	add.s32 	%r146, %r146, 512;
	add.s32 	%r145, %r145, 8;
	setp.eq.s32 	%p20, %r147, 16640;
	mov.u32 	%r155, %r64;
	mov.u32 	%r156, %r1;
	@%p20 bra 	$L__BB1_38;
	bra.uni 	$L__BB1_21;
$L__BB1_38:
	shl.b32 	%r135, %r156, 6;
	add.s32 	%r136, %r135, %r3;
	shl.b32 	%r137, %r155, 6;
	add.s32 	%r138, %r137, %r2;
	ld.shared.u32 	%r139, [%r8];
	mad.lo.s32 	%r140, %r138, %r63, %r136;
	mul.wide.s32 	%rd15, %r140, 4;
	add.s64 	%rd16, %rd1, %rd15;
	st.global.u32 	[%rd16], %r139;
	ld.shared.u32 	%r141, [%r8+128];
	st.global.u32 	[%rd16+128], %r141;
	ld.shared.u32 	%r142, [%r8+8192];
	add.s32 	%r143, %r140, %r6;
	mul.wide.s32 	%rd17, %r143, 4;
	add.s64 	%rd18, %rd1, %rd17;
	st.global.u32 	[%rd18], %r142;
	ld.shared.u32 	%r144, [%r8+8320];
	st.global.u32 	[%rd18+128], %r144;
$L__BB1_39:
	ret;

}
	// .globl	_Z21floyd_warshall_phase3Piii
.visible .entry _Z21floyd_warshall_phase3Piii(
	.param .u64 .ptr .align 1 _Z21floyd_warshall_phase3Piii_param_0,
	.param .u32 _Z21floyd_warshall_phase3Piii_param_1,
	.param .u32 _Z21floyd_warshall_phase3Piii_param_2
)
{
	.reg .pred 	%p<5>;
	.reg .b32 	%r<160>;
	.reg .b64 	%rd<15>;
	// demoted variable
	.shared .align 4 .b8 _ZZ21floyd_warshall_phase3PiiiE1A[16384];
	// demoted variable
	.shared .align 4 .b8 _ZZ21floyd_warshall_phase3PiiiE1B[16384];
	ld.param.u64 	%rd3, [_Z21floyd_warshall_phase3Piii_param_0];
	ld.param.u32 	%r23, [_Z21floyd_warshall_phase3Piii_param_1];
	ld.param.u32 	%r24, [_Z21floyd_warshall_phase3Piii_param_2];
	mov.u32 	%r1, %ctaid.y;
	mov.u32 	%r2, %ctaid.x;
	setp.eq.s32 	%p1, %r2, %r24;
	setp.eq.s32 	%p2, %r1, %r24;
	or.pred  	%p3, %p1, %p2;
	@%p3 bra 	$L__BB2_4;
	mov.u32 	%r26, %tid.x;
	mov.u32 	%r27, %tid.y;
	cvta.to.global.u64 	%rd4, %rd3;
	shl.b32 	%r28, %r1, 6;
	add.s32 	%r29, %r28, %r27;
	shl.b32 	%r30, %r2, 6;
	add.s32 	%r31, %r30, %r26;
	shl.b32 	%r32, %r24, 6;
	add.s32 	%r33, %r32, %r27;
	add.s32 	%r34, %r32, %r26;
	mul.lo.s32 	%r35, %r29, %r23;
	add.s32 	%r36, %r34, %r35;
	shl.b32 	%r37, %r27, 8;
	mov.u32 	%r38, _ZZ21floyd_warshall_phase3PiiiE1A;
	add.s32 	%r39, %r38, %r37;
	mul.wide.s32 	%rd5, %r36, 4;
	add.s64 	%rd6, %rd4, %rd5;
	ld.global.u32 	%r40, [%rd6];
	shl.b32 	%r41, %r26, 2;
	add.s32 	%r42, %r39, %r41;
	st.shared.u32 	[%r42], %r40;
	ld.global.u32 	%r43, [%rd6+128];
	st.shared.u32 	[%r42+128], %r43;
	shl.b32 	%r44, %r23, 5;
	add.s32 	%r45, %r35, %r44;
	add.s32 	%r46, %r34, %r45;
	mul.wide.s32 	%rd7, %r46, 4;
	add.s64 	%rd8, %rd4, %rd7;
	ld.global.u32 	%r47, [%rd8];
	st.shared.u32 	[%r42+8192], %r47;
	ld.global.u32 	%r48, [%rd8+128];
	st.shared.u32 	[%r42+8320], %r48;
	mad.lo.s32 	%r49, %r33, %r23, %r31;
	mov.u32 	%r50, _ZZ21floyd_warshall_phase3PiiiE1B;
	add.s32 	%r51, %r50, %r37;
	mul.wide.s32 	%rd9, %r49, 4;
	add.s64 	%rd10, %rd4, %rd9;
	ld.global.u32 	%r52, [%rd10];
	add.s32 	%r53, %r51, %r41;
	st.shared.u32 	[%r53], %r52;
	ld.global.u32 	%r54, [%rd10+128];
	st.shared.u32 	[%r53+128], %r54;
	add.s32 	%r55, %r49, %r44;
	mul.wide.s32 	%rd11, %r55, 4;
	add.s64 	%rd12, %rd4, %rd11;
	ld.global.u32 	%r56, [%rd12];
	st.shared.u32 	[%r53+8192], %r56;
	ld.global.u32 	%r57, [%rd12+128];
	st.shared.u32 	[%r53+8320], %r57;
	bar.sync 	0;
	add.s32 	%r58, %r35, %r31;
	mul.wide.s32 	%rd13, %r58, 4;
	add.s64 	%rd1, %rd4, %rd13;
	add.s32 	%r59, %r45, %r31;
	mul.wide.s32 	%rd14, %r59, 4;
	add.s64 	%rd2, %rd4, %rd14;
	ld.global.u32 	%r156, [%rd2+128];
	ld.global.u32 	%r157, [%rd2];
	ld.global.u32 	%r158, [%rd1+128];
	ld.global.u32 	%r159, [%rd1];
	add.s32 	%r154, %r39, 8192;
	add.s32 	%r60, %r41, %r50;
	add.s32 	%r153, %r60, 1024;
	mov.b32 	%r155, 8192;
$L__BB2_2:
	ld.shared.u32 	%r61, [%r154+-8192];
	ld.shared.u32 	%r62, [%r153+-1024];
	add.s32 	%r63, %r62, %r61;
	ld.shared.u32 	%r64, [%r153+-896];
	add.s32 	%r65, %r64, %r61;
	ld.shared.u32 	%r66, [%r154];
	add.s32 	%r67, %r62, %r66;
	add.s32 	%r68, %r64, %r66;
	min.s32 	%r69, %r159, %r63;
	min.s32 	%r70, %r158, %r65;
	min.s32 	%r71, %r157, %r67;
	min.s32 	%r72, %r156, %r68;
	ld.shared.u32 	%r73, [%r154+-8188];
	ld.shared.u32 	%r74, [%r153+-768];
	add.s32 	%r75, %r74, %r73;
	ld.shared.u32 	%r76, [%r153+-640];
	add.s32 	%r77, %r76, %r73;
	ld.shared.u32 	%r78, [%r154+4];
	add.s32 	%r79, %r74, %r78;
	add.s32 	%r80, %r76, %r78;
	min.s32 	%r81, %r69, %r75;
	min.s32 	%r82, %r70, %r77;
	min.s32 	%r83, %r71, %r79;
	min.s32 	%r84, %r72, %r80;
	ld.shared.u32 	%r85, [%r154+-8184];
	ld.shared.u32 	%r86, [%r153+-512];
	add.s32 	%r87, %r86, %r85;
	ld.shared.u32 	%r88, [%r153+-384];
	add.s32 	%r89, %r88, %r85;
	ld.shared.u32 	%r90, [%r154+8];
	add.s32 	%r91, %r86, %r90;
	add.s32 	%r92, %r88, %r90;
	min.s32 	%r93, %r81, %r87;
	min.s32 	%r94, %r82, %r89;
	min.s32 	%r95, %r83, %r91;
	min.s32 	%r96, %r84, %r92;
	ld.shared.u32 	%r97, [%r154+-8180];
	ld.shared.u32 	%r98, [%r153+-256];
	add.s32 	%r99, %r98, %r97;
	ld.shared.u32 	%r100, [%r153+-128];
	add.s32 	%r101, %r100, %r97;
	ld.shared.u32 	%r102, [%r154+12];
	add.s32 	%r103, %r98, %r102;
	add.s32 	%r104, %r100, %r102;
	min.s32 	%r105, %r93, %r99;
	min.s32 	%r106, %r94, %r101;
	min.s32 	%r107, %r95, %r103;
	min.s32 	%r108, %r96, %r104;
	ld.shared.u32 	%r109, [%r154+-8176];
	ld.shared.u32 	%r110, [%r153];
	add.s32 	%r111, %r110, %r109;
	ld.shared.u32 	%r112, [%r153+128];
	add.s32 	%r113, %r112, %r109;
	ld.shared.u32 	%r114, [%r154+16];
	add.s32 	%r115, %r110, %r114;
	add.s32 	%r116, %r112, %r114;
	min.s32 	%r117, %r105, %r111;
	min.s32 	%r118, %r106, %r113;
	min.s32 	%r119, %r107, %r115;
	min.s32 	%r120, %r108, %r116;
	ld.shared.u32 	%r121, [%r154+-8172];
	ld.shared.u32 	%r122, [%r153+256];
	add.s32 	%r123, %r122, %r121;
	ld.shared.u32 	%r124, [%r153+384];
	add.s32 	%r125, %r124, %r121;
	ld.shared.u32 	%r126, [%r154+20];
	add.s32 	%r127, %r122, %r126;
	add.s32 	%r128, %r124, %r126;
	min.s32 	%r129, %r117, %r123;
	min.s32 	%r130, %r118, %r125;
	min.s32 	%r131, %r119, %r127;
	min.s32 	%r132, %r120, %r128;
	ld.shared.u32 	%r133, [%r154+-8168];
	ld.shared.u32 	%r134, [%r153+512];
	add.s32 	%r135, %r134, %r133;
	ld.shared.u32 	%r136, [%r153+640];
	add.s32 	%r137, %r136, %r133;
	ld.shared.u32 	%r138, [%r154+24];
	add.s32 	%r139, %r134, %r138;
	add.s32 	%r140, %r136, %r138;
	min.s32 	%r141, %r129, %r135;
	min.s32 	%r142, %r130, %r137;
	min.s32 	%r143, %r131, %r139;
	min.s32 	%r144, %r132, %r140;
	ld.shared.u32 	%r145, [%r154+-8164];
	ld.shared.u32 	%r146, [%r153+768];
	add.s32 	%r147, %r146, %r145;
	ld.shared.u32 	%r148, [%r153+896];
	add.s32 	%r149, %r148, %r145;
	ld.shared.u32 	%r150, [%r154+28];
	add.s32 	%r151, %r146, %r150;
	add.s32 	%r152, %r148, %r150;
	min.s32 	%r159, %r141, %r147;
	min.s32 	%r158, %r142, %r149;
	min.s32 	%r157, %r143, %r151;
	min.s32 	%r156, %r144, %r152;
	add.s32 	%r155, %r155, 32;
	add.s32 	%r154, %r154, 32;
	add.s32 	%r153, %r153, 2048;
	setp.ne.s32 	%p4, %r155, 8448;
	@%p4 bra 	$L__BB2_2;
	st.global.u32 	[%rd1], %r159;
	st.global.u32 	[%rd1+128], %r158;
	st.global.u32 	[%rd2], %r157;
	st.global.u32 	[%rd2+128], %r156;
$L__BB2_4:
	ret;

}


// ===== COMPILED SASS (sm_100) =====

	.target	sm_100

	.elftype	@"ET_EXEC"


//--------------------- .note.nv.tkinfo           --------------------------
	.section	.note.nv.tkinfo,"",@"SHT_NOTE"
	.sectionflags	@"SHF_NOTE_NV_TKINFO"
	.tkinfo
        /*0018*/ 	.word	0x00000002
        /*0030*/ 	.string	""
        /*0030*/ 	.string	"ptxas"
        /*0030*/ 	.string	"Cuda compilation tools, release 13.0, V13.0.88"
        /*0030*/ 	.string	"Build cuda_13.0.r13.0/compiler.36424714_0"
        /*0030*/ 	.string	"-arch sm_100 -m 64 "



//--------------------- .note.nv.cuinfo           --------------------------
	.section	.note.nv.cuinfo,"",@"SHT_NOTE"
	.sectionflags	@"SHF_NOTE_NV_CUINFO"
        /*0018*/ 	.short	0x0002
        /*001a*/ 	.short	0x0064
        /*001c*/ 	.short	0x0082
	.zero		2


//--------------------- .nv.info                  --------------------------
	.section	.nv.info,"",@"SHT_CUDA_INFO"
	.align	4


	//----- nvinfo : EIATTR_REGCOUNT
	.align		4
        /*0000*/ 	.byte	0x04, 0x2f
        /*0002*/ 	.short	(.L_1 - .L_0)
	.align		4
.L_0:
        /*0004*/ 	.word	index@(_Z21floyd_warshall_phase1Piii)
        /*0008*/ 	.word	0x00000012


	//----- nvinfo : EIATTR_FRAME_SIZE
	.align		4
.L_1:
        /*000c*/ 	.byte	0x04, 0x11
        /*000e*/ 	.short	(.L_3 - .L_2)
	.align		4
.L_2:
        /*0010*/ 	.word	index@(_Z21floyd_warshall_phase1Piii)
        /*0014*/ 	.word	0x00000000


	//----- nvinfo : EIATTR_REGCOUNT
	.align		4
.L_3:
        /*0018*/ 	.byte	0x04, 0x2f
        /*001a*/ 	.short	(.L_5 - .L_4)
	.align		4
.L_4:
        /*001c*/ 	.word	index@(_Z21floyd_warshall_phase2Piii)
        /*0020*/ 	.word	0x00000018


	//----- nvinfo : EIATTR_FRAME_SIZE
	.align		4
.L_5:
        /*0024*/ 	.byte	0x04, 0x11
        /*0026*/ 	.short	(.L_7 - .L_6)
	.align		4
.L_6:
        /*0028*/ 	.word	index@(_Z21floyd_warshall_phase2Piii)
        /*002c*/ 	.word	0x00000000


	//----- nvinfo : EIATTR_REGCOUNT
	.align		4
.L_7:
        /*0030*/ 	.byte	0x04, 0x2f
        /*0032*/ 	.short	(.L_9 - .L_8)
	.align		4
.L_8:
        /*0034*/ 	.word	index@(_Z21floyd_warshall_phase3Piii)
        /*0038*/ 	.word	0x0000001f


	//----- nvinfo : EIATTR_FRAME_SIZE
	.align		4
.L_9:
        /*003c*/ 	.byte	0x04, 0x11
        /*003e*/ 	.short	(.L_11 - .L_10)
	.align		4
.L_10:
        /*0040*/ 	.word	index@(_Z21floyd_warshall_phase3Piii)
        /*0044*/ 	.word	0x00000000


	//----- nvinfo : EIATTR_MIN_STACK_SIZE
	.align		4
.L_11:
        /*0048*/ 	.byte	0x04, 0x12
        /*004a*/ 	.short	(.L_13 - .L_12)
	.align		4
.L_12:
        /*004c*/ 	.word	index@(_Z21floyd_warshall_phase3Piii)
        /*0050*/ 	.word	0x00000000


	//----- nvinfo : EIATTR_MIN_STACK_SIZE
	.align		4
.L_13:
        /*0054*/ 	.byte	0x04, 0x12
        /*0056*/ 	.short	(.L_15 - .L_14)
	.align		4
.L_14:
        /*0058*/ 	.word	index@(_Z21floyd_warshall_phase2Piii)
        /*005c*/ 	.word	0x00000000


	//----- nvinfo : EIATTR_MIN_STACK_SIZE
	.align		4
.L_15:
        /*0060*/ 	.byte	0x04, 0x12
        /*0062*/ 	.short	(.L_17 - .L_16)
	.align		4
.L_16:
        /*0064*/ 	.word	index@(_Z21floyd_warshall_phase1Piii)
        /*0068*/ 	.word	0x00000000
.L_17:


//--------------------- .nv.compat                --------------------------
	.section	.nv.compat,"",@"SHT_CUDA_COMPAT_INFO"
	.align	4
        /*0000*/ 	.byte	0x02, 0x09, 0x00, 0x00, 0x02, 0x02, 0x01, 0x00, 0x02, 0x05, 0x05, 0x00, 0x03, 0x07, 0x01, 0x01
        /*0010*/ 	.byte	0x02, 0x03, 0x00, 0x00, 0x02, 0x06, 0x01, 0x00, 0x04, 0x0b, 0x08, 0x00, 0x09, 0x00, 0x00, 0x00
        /*0020*/ 	.byte	0x00, 0x00, 0x00, 0x00


//--------------------- .nv.info._Z21floyd_warshall_phase3Piii --------------------------
	.section	.nv.info._Z21floyd_warshall_phase3Piii,"",@"SHT_CUDA_INFO"
	.sectionflags	@""
	.align	4


	//----- nvinfo : EIATTR_CUDA_API_VERSION
	.align		4
        /*0000*/ 	.byte	0x04, 0x37
        /*0002*/ 	.short	(.L_19 - .L_18)
.L_18:
        /*0004*/ 	.word	0x00000082


	//----- nvinfo : EIATTR_KPARAM_INFO
	.align		4
.L_19:
        /*0008*/ 	.byte	0x04, 0x17
        /*000a*/ 	.short	(.L_21 - .L_20)
.L_20:
        /*000c*/ 	.word	0x00000000
        /*0010*/ 	.short	0x0002
        /*0012*/ 	.short	0x000c
        /*0014*/ 	.byte	0x00, 0xf0, 0x11, 0x00


	//----- nvinfo : EIATTR_KPARAM_INFO
	.align		4
.L_21:
        /*0018*/ 	.byte	0x04, 0x17
        /*001a*/ 	.short	(.L_23 - .L_22)
.L_22:
        /*001c*/ 	.word	0x00000000
        /*0020*/ 	.short	0x0001
        /*0022*/ 	.short	0x0008
        /*0024*/ 	.byte	0x00, 0xf0, 0x11, 0x00


	//----- nvinfo : EIATTR_KPARAM_INFO
	.align		4
.L_23:
        /*0028*/ 	.byte	0x04, 0x17
        /*002a*/ 	.short	(.L_25 - .L_24)
.L_24:
        /*002c*/ 	.word	0x00000000
        /*0030*/ 	.short	0x0000
        /*0032*/ 	.short	0x0000
        /*0034*/ 	.byte	0x00, 0xf5, 0x21, 0x00


	//----- nvinfo : EIATTR_SPARSE_MMA_MASK
	.align		4
.L_25:
        /*0038*/ 	.byte	0x03, 0x50
        /*003a*/ 	.short	0x0000


	//----- nvinfo : EIATTR_MAXREG_COUNT
	.align		4
        /*003c*/ 	.byte	0x03, 0x1b
        /*003e*/ 	.short	0x00ff


	//----- nvinfo : EIATTR_NUM_BARRIERS
	.align		4
        /*0040*/ 	.byte	0x02, 0x4c
        /*0042*/ 	.byte	0x01
	.zero		1


	//----- nvinfo : EIATTR_MERCURY_ISA_VERSION
	.align		4
        /*0044*/ 	.byte	0x03, 0x5f
        /*0046*/ 	.short	0x0101


	//----- nvinfo : EIATTR_VRC_CTA_INIT_COUNT
	.align		4
        /*0048*/ 	.byte	0x02, 0x4a
	.zero		1
	.zero		1


	//----- nvinfo : EIATTR_EXIT_INSTR_OFFSETS
	.align		4
        /*004c*/ 	.byte	0x04, 0x1c
        /*004e*/ 	.short	(.L_27 - .L_26)


	//   ....[0]....
.L_26:
        /*0050*/ 	.word	0x00000060


	//   ....[1]....
        /*0054*/ 	.word	0x000007d0


	//----- nvinfo : EIATTR_CBANK_PARAM_SIZE
	.align		4
.L_27:
        /*0058*/ 	.byte	0x03, 0x19
        /*005a*/ 	.short	0x0010


	//----- nvinfo : EIATTR_PARAM_CBANK
	.align		4
        /*005c*/ 	.byte	0x04, 0x0a
        /*005e*/ 	.short	(.L_29 - .L_28)
	.align		4
.L_28:
        /*0060*/ 	.word	index@(.nv.constant0._Z21floyd_warshall_phase3Piii)
        /*0064*/ 	.short	0x0380
        /*0066*/ 	.short	0x0010


	//----- nvinfo : EIATTR_SW_WAR
	.align		4
.L_29:
        /*0068*/ 	.byte	0x04, 0x36
        /*006a*/ 	.short	(.L_31 - .L_30)
.L_30:
        /*006c*/ 	.word	0x00000008
.L_31:


//--------------------- .nv.info._Z21floyd_warshall_phase2Piii --------------------------
	.section	.nv.info._Z21floyd_warshall_phase2Piii,"",@"SHT_CUDA_INFO"
	.sectionflags	@""
	.align	4


	//----- nvinfo : EIATTR_CUDA_API_VERSION
	.align		4
        /*0000*/ 	.byte	0x04, 0x37
        /*0002*/ 	.short	(.L_33 - .L_32)
.L_32:
        /*0004*/ 	.word	0x00000082


	//----- nvinfo : EIATTR_KPARAM_INFO
	.align		4
.L_33:
        /*0008*/ 	.byte	0x04, 0x17
        /*000a*/ 	.short	(.L_35 - .L_34)
.L_34:
        /*000c*/ 	.word	0x00000000
        /*0010*/ 	.short	0x0002
        /*0012*/ 	.short	0x000c
        /*0014*/ 	.byte	0x00, 0xf0, 0x11, 0x00


	//----- nvinfo : EIATTR_KPARAM_INFO
	.align		4
.L_35:
        /*0018*/ 	.byte	0x04, 0x17
        /*001a*/ 	.short	(.L_37 - .L_36)
.L_36:
        /*001c*/ 	.word	0x00000000
        /*0020*/ 	.short	0x0001
        /*0022*/ 	.short	0x0008
        /*0024*/ 	.byte	0x00, 0xf0, 0x11, 0x00


	//----- nvinfo : EIATTR_KPARAM_INFO
	.align		4
.L_37:
        /*0028*/ 	.byte	0x04, 0x17
        /*002a*/ 	.short	(.L_39 - .L_38)
.L_38:
        /*002c*/ 	.word	0x00000000
        /*0030*/ 	.short	0x0000
        /*0032*/ 	.short	0x0000
        /*0034*/ 	.byte	0x00, 0xf5, 0x21, 0x00


	//----- nvinfo : EIATTR_SPARSE_MMA_MASK
	.align		4
.L_39:
        /*0038*/ 	.byte	0x03, 0x50
        /*003a*/ 	.short	0x0000


	//----- nvinfo : EIATTR_MAXREG_COUNT
	.align		4
        /*003c*/ 	.byte	0x03, 0x1b
        /*003e*/ 	.short	0x00ff


	//----- nvinfo : EIATTR_NUM_BARRIERS
	.align		4
        /*0040*/ 	.byte	0x02, 0x4c
        /*0042*/ 	.byte	0x01
	.zero		1


	//----- nvinfo : EIATTR_MERCURY_ISA_VERSION
	.align		4
        /*0044*/ 	.byte	0x03, 0x5f
        /*0046*/ 	.short	0x0101


	//----- nvinfo : EIATTR_VRC_CTA_INIT_COUNT
	.align		4
        /*0048*/ 	.byte	0x02, 0x4a
	.zero		1
	.zero		1


	//----- nvinfo : EIATTR_EXIT_INSTR_OFFSETS
	.align		4
        /*004c*/ 	.byte	0x04, 0x1c
        /*004e*/ 	.short	(.L_41 - .L_40)


	//   ....[0]....
.L_40:
        /*0050*/ 	.word	0x00000040


	//   ....[1]....
        /*0054*/ 	.word	0x00000f40


	//----- nvinfo : EIATTR_CBANK_PARAM_SIZE
	.align		4
.L_41:
        /*0058*/ 	.byte	0x03, 0x19
        /*005a*/ 	.short	0x0010


	//----- nvinfo : EIATTR_PARAM_CBANK
	.align		4
        /*005c*/ 	.byte	0x04, 0x0a
        /*005e*/ 	.short	(.L_43 - .L_42)
	.align		4
.L_42:
        /*0060*/ 	.word	index@(.nv.constant0._Z21floyd_warshall_phase2Piii)
        /*0064*/ 	.short	0x0380
        /*0066*/ 	.short	0x0010


	//----- nvinfo : EIATTR_SW_WAR
	.align		4
.L_43:
        /*0068*/ 	.byte	0x04, 0x36
        /*006a*/ 	.short	(.L_45 - .L_44)
.L_44:
        /*006c*/ 	.word	0x00000008
.L_45:


//--------------------- .nv.info._Z21floyd_warshall_phase1Piii --------------------------
	.section	.nv.info._Z21floyd_warshall_phase1Piii,"",@"SHT_CUDA_INFO"
	.sectionflags	@""
	.align	4


	//----- nvinfo : EIATTR_CUDA_API_VERSION
	.align		4
        /*0000*/ 	.byte	0x04, 0x37
        /*0002*/ 	.short	(.L_47 - .L_46)
.L_46:
        /*0004*/ 	.word	0x00000082


	//----- nvinfo : EIATTR_KPARAM_INFO
	.align		4
.L_47:
        /*0008*/ 	.byte	0x04, 0x17
        /*000a*/ 	.short	(.L_49 - .L_48)
.L_48:
        /*000c*/ 	.word	0x00000000
        /*0010*/ 	.short	0x0002
        /*0012*/ 	.short	0x000c
        /*0014*/ 	.byte	0x00, 0xf0, 0x11, 0x00


	//----- nvinfo : EIATTR_KPARAM_INFO
	.align		4
.L_49:
        /*0018*/ 	.byte	0x04, 0x17
        /*001a*/ 	.short	(.L_51 - .L_50)
.L_50:
        /*001c*/ 	.word	0x00000000
        /*0020*/ 	.short	0x0001
        /*0022*/ 	.short	0x0008
        /*0024*/ 	.byte	0x00, 0xf0, 0x11, 0x00


	//----- nvinfo : EIATTR_KPARAM_INFO
	.align		4
.L_51:
        /*0028*/ 	.byte	0x04, 0x17
        /*002a*/ 	.short	(.L_53 - .L_52)
.L_52:
        /*002c*/ 	.word	0x00000000
        /*0030*/ 	.short	0x0000
        /*0032*/ 	.short	0x0000
        /*0034*/ 	.byte	0x00, 0xf5, 0x21, 0x00


	//----- nvinfo : EIATTR_SPARSE_MMA_MASK
	.align		4
.L_53:
        /*0038*/ 	.byte	0x03, 0x50
        /*003a*/ 	.short	0x0000


	//----- nvinfo : EIATTR_MAXREG_COUNT
	.align		4
        /*003c*/ 	.byte	0x03, 0x1b
        /*003e*/ 	.short	0x00ff


	//----- nvinfo : EIATTR_NUM_BARRIERS
	.align		4
        /*0040*/ 	.byte	0x02, 0x4c
        /*0042*/ 	.byte	0x01
	.zero		1


	//----- nvinfo : EIATTR_MERCURY_ISA_VERSION
	.align		4
        /*0044*/ 	.byte	0x03, 0x5f
        /*0046*/ 	.short	0x0101


	//----- nvinfo : EIATTR_VRC_CTA_INIT_COUNT
	.align		4
        /*0048*/ 	.byte	0x02, 0x4a
	.zero		1
	.zero		1


	//----- nvinfo : EIATTR_EXIT_INSTR_OFFSETS
	.align		4
        /*004c*/ 	.byte	0x04, 0x1c
        /*004e*/ 	.short	(.L_55 - .L_54)


	//   ....[0]....
.L_54:
        /*0050*/ 	.word	0x000005d0


	//----- nvinfo : EIATTR_CBANK_PARAM_SIZE
	.align		4
.L_55:
        /*0054*/ 	.byte	0x03, 0x19
        /*0056*/ 	.short	0x0010


	//----- nvinfo : EIATTR_PARAM_CBANK
	.align		4
        /*0058*/ 	.byte	0x04, 0x0a
        /*005a*/ 	.short	(.L_57 - .L_56)
	.align		4
.L_56:
        /*005c*/ 	.word	index@(.nv.constant0._Z21floyd_warshall_phase1Piii)
        /*0060*/ 	.short	0x0380
        /*0062*/ 	.short	0x0010


	//----- nvinfo : EIATTR_SW_WAR
	.align		4
.L_57:
        /*0064*/ 	.byte	0x04, 0x36
        /*0066*/ 	.short	(.L_59 - .L_58)
.L_58:
        /*0068*/ 	.word	0x00000008
.L_59:


//--------------------- .nv.callgraph             --------------------------
	.section	.nv.callgraph,"",@"SHT_CUDA_CALLGRAPH"
	.align	4
	.sectionentsize	8
	.align		4
        /*0000*/ 	.word	0x00000000
	.align		4
        /*0004*/ 	.word	0xffffffff
	.align		4
        /*0008*/ 	.word	0x00000000
	.align		4
        /*000c*/ 	.word	0xfffffffe
	.align		4
        /*0010*/ 	.word	0x00000000
	.align		4
        /*0014*/ 	.word	0xfffffffd
	.align		4
        /*0018*/ 	.word	0x00000000
	.align		4
        /*001c*/ 	.word	0xfffffffc


//--------------------- .text._Z21floyd_warshall_phase3Piii --------------------------
	.section	.text._Z21floyd_warshall_phase3Piii,"ax",@progbits
	.align	128
        .global         _Z21floyd_warshall_phase3Piii
        .type           _Z21floyd_warshall_phase3Piii,@function
        .size           _Z21floyd_warshall_phase3Piii,(.L_x_9 - _Z21floyd_warshall_phase3Piii)
        .other          _Z21floyd_warshall_phase3Piii,@"STO_CUDA_ENTRY STV_DEFAULT"
_Z21floyd_warshall_phase3Piii:
.text._Z21floyd_warshall_phase3Piii:
[----:B------:R-:W-:Y:S01]  /*0000*/  LDC R1, c[0x0][0x37c] ;  /* 0x0000df00ff017b82 */ /* 0x000fe20000000800 */
[----:B------:R-:W0:Y:S07]  /*0010*/  S2R R4, SR_CTAID.Y ;  /* 0x0000000000047919 */ /* 0x000e2e0000002600 */
[----:B------:R-:W0:Y:S01]  /*0020*/  LDC R6, c[0x0][0x38c] ;  /* 0x0000e300ff067b82 */ /* 0x000e220000000800 */
[----:B------:R-:W1:Y:S01]  /*0030*/  S2R R13, SR_CTAID.X ;  /* 0x00000000000d7919 */ /* 0x000e620000002500 */
[----:B0-----:R-:W-:-:S04]  /*0040*/  ISETP.NE.AND P0, PT, R4, R6, PT ;  /* 0x000000060400720c */ /* 0x001fc80003f05270 */
[----:B-1----:R-:W-:-:S13]  /*0050*/  ISETP.EQ.OR P0, PT, R13, R6, !P0 ;  /* 0x000000060d00720c */ /* 0x002fda0004702670 */
[----:B------:R-:W-:Y:S05]  /*0060*/  @P0 EXIT ;  /* 0x000000000000094d */ /* 0x000fea0003800000 */
[----:B------:R-:W0:Y:S01]  /*0070*/  S2R R11, SR_TID.Y ;  /* 0x00000000000b7919 */ /* 0x000e220000002200 */
[----:B------:R-:W1:Y:S01]  /*0080*/  LDC R17, c[0x0][0x388] ;  /* 0x0000e200ff117b82 */ /* 0x000e620000000800 */
[----:B------:R-:W2:Y:S01]  /*0090*/  LDCU.64 UR8, c[0x0][0x358] ;  /* 0x00006b00ff0877ac */ /* 0x000ea20008000a00 */
[----:B------:R-:W3:Y:S06]  /*00a0*/  S2R R0, SR_TID.X ;  /* 0x0000000000007919 */ /* 0x000eec0000002100 */
[----:B------:R-:W4:Y:S01]  /*00b0*/  LDC.64 R2, c[0x0][0x380] ;  /* 0x0000e000ff027b82 */ /* 0x000f220000000a00 */
[----:B0-----:R-:W-:-:S04]  /*00c0*/  IMAD R4, R4, 0x40, R11 ;  /* 0x0000004004047824 */ /* 0x001fc800078e020b */
[-C--:B-1----:R-:W-:Y:S02]  /*00d0*/  IMAD R12, R4, R17.reuse, RZ ;  /* 0x00000011040c7224 */ /* 0x082fe400078e02ff */
[C-C-:B---3--:R-:W-:Y:S02]  /*00e0*/  IMAD R5, R6.reuse, 0x40, R0.reuse ;  /* 0x0000004006057824 */ /* 0x148fe400078e0200 */
[----:B------:R-:W-:Y:S02]  /*00f0*/  IMAD R13, R13, 0x40, R0 ;  /* 0x000000400d0d7824 */ /* 0x000fe400078e0200 */
[----:B------:R-:W-:Y:S02]  /*0100*/  IMAD R6, R6, 0x40, R11 ;  /* 0x0000004006067824 */ /* 0x000fe400078e020b */
[----:B------:R-:W-:Y:S02]  /*0110*/  IMAD R14, R17, 0x20, R12 ;  /* 0x00000020110e7824 */ /* 0x000fe400078e020c */
[----:B------:R-:W-:-:S02]  /*0120*/  IMAD R7, R6, R17, R13 ;  /* 0x0000001106077224 */ /* 0x000fc400078e020d */
[----:B------:R-:W-:Y:S02]  /*0130*/  IMAD R19, R4, R17, R5 ;  /* 0x0000001104137224 */ /* 0x000fe400078e0205 */
[----:B------:R-:W-:Y:S02]  /*0140*/  IMAD.IADD R9, R5, 0x1, R14 ;  /* 0x0000000105097824 */ /* 0x000fe400078e020e */
[----:B------:R-:W-:Y:S02]  /*0150*/  IMAD R17, R17, 0x20, R7 ;  /* 0x0000002011117824 */ /* 0x000fe400078e0207 */
[----:B----4-:R-:W-:-:S04]  /*0160*/  IMAD.WIDE R18, R19, 0x4, R2 ;  /* 0x0000000413127825 */ /* 0x010fc800078e0202 */
[--C-:B------:R-:W-:Y:S01]  /*0170*/  IMAD.WIDE R8, R9, 0x4, R2.reuse ;  /* 0x0000000409087825 */ /* 0x100fe200078e0202 */
[----:B--2---:R-:W2:Y:S03]  /*0180*/  LDG.E R10, desc[UR8][R18.64] ;  /* 0x00000008120a7981 */ /* 0x004ea6000c1e1900 */
[--C-:B------:R-:W-:Y:S01]  /*0190*/  IMAD.WIDE R4, R7, 0x4, R2.reuse ;  /* 0x0000000407047825 */ /* 0x100fe200078e0202 */
[----:B------:R0:W3:Y:S03]  /*01a0*/  LDG.E R15, desc[UR8][R18.64+0x80] ;  /* 0x00008008120f7981 */ /* 0x0000e6000c1e1900 */
[----:B------:R-:W-:Y:S01]  /*01b0*/  IMAD.WIDE R6, R17, 0x4, R2 ;  /* 0x0000000411067825 */ /* 0x000fe200078e0202 */
[----:B------:R-:W4:Y:S04]  /*01c0*/  LDG.E R16, desc[UR8][R8.64] ;  /* 0x0000000808107981 */ /* 0x000f28000c1e1900 */
[----:B------:R-:W4:Y:S04]  /*01d0*/  LDG.E R22, desc[UR8][R8.64+0x80] ;  /* 0x0000800808167981 */ /* 0x000f28000c1e1900 */
[----:B------:R-:W4:Y:S04]  /*01e0*/  LDG.E R24, desc[UR8][R4.64] ;  /* 0x0000000804187981 */ /* 0x000f28000c1e1900 */
[----:B------:R1:W4:Y:S04]  /*01f0*/  LDG.E R26, desc[UR8][R4.64+0x80] ;  /* 0x00008008041a7981 */ /* 0x000328000c1e1900 */
[----:B------:R-:W4:Y:S04]  /*0200*/  LDG.E R28, desc[UR8][R6.64] ;  /* 0x00000008061c7981 */ /* 0x000f28000c1e1900 */
[----:B------:R-:W4:Y:S01]  /*0210*/  LDG.E R27, desc[UR8][R6.64+0x80] ;  /* 0x00008008061b7981 */ /* 0x000f22000c1e1900 */
[----:B------:R-:W0:Y:S01]  /*0220*/  S2UR UR6, SR_CgaCtaId ;  /* 0x00000000000679c3 */ /* 0x000e220000008800 */
[----:B------:R-:W-:-:S02]  /*0230*/  UMOV UR4, 0x400 ;  /* 0x0000040000047882 */ /* 0x000fc40000000000 */
[----:B------:R-:W-:Y:S02]  /*0240*/  UIADD3 UR5, UPT, UPT, UR4, 0x4000, URZ ;  /* 0x0000400004057890 */ /* 0x000fe4000fffe0ff */
[----:B0-----:R-:W-:Y:S02]  /*0250*/  ULEA UR4, UR6, UR4, 0x18 ;  /* 0x0000000406047291 */ /* 0x001fe4000f8ec0ff */
[----:B------:R-:W-:-:S04]  /*0260*/  ULEA UR5, UR6, UR5, 0x18 ;  /* 0x0000000506057291 */ /* 0x000fc8000f8ec0ff */
[C---:B------:R-:W-:Y:S02]  /*0270*/  LEA R19, R11.reuse, UR4, 0x8 ;  /* 0x000000040b137c11 */ /* 0x040fe4000f8e40ff */
[----:B------:R-:W-:-:S03]  /*0280*/  LEA R11, R11, UR5, 0x8 ;  /* 0x000000050b0b7c11 */ /* 0x000fc6000f8e40ff */
[C---:B-1----:R-:W-:Y:S02]  /*0290*/  IMAD R5, R0.reuse, 0x4, R19 ;  /* 0x0000000400057824 */ /* 0x042fe400078e0213 */
[----:B------:R-:W-:Y:S02]  /*02a0*/  IMAD R11, R0, 0x4, R11 ;  /* 0x00000004000b7824 */ /* 0x000fe400078e020b */
[C---:B------:R-:W-:Y:S02]  /*02b0*/  IMAD.IADD R21, R13.reuse, 0x1, R12 ;  /* 0x000000010d157824 */ /* 0x040fe400078e020c */
[----:B------:R-:W-:Y:S02]  /*02c0*/  IMAD.IADD R13, R13, 0x1, R14 ;  /* 0x000000010d0d7824 */ /* 0x000fe400078e020e */
[----:B------:R-:W-:-:S04]  /*02d0*/  IMAD.WIDE R20, R21, 0x4, R2 ;  /* 0x0000000415147825 */ /* 0x000fc800078e0202 */
[----:B------:R-:W-:Y:S01]  /*02e0*/  IMAD.WIDE R2, R13, 0x4, R2 ;  /* 0x000000040d027825 */ /* 0x000fe200078e0202 */
[----:B--2---:R-:W-:Y:S04]  /*02f0*/  STS [R5], R10 ;  /* 0x0000000a05007388 */ /* 0x004fe80000000800 */
[----:B---3--:R-:W-:Y:S04]  /*0300*/  STS [R5+0x80], R15 ;  /* 0x0000800f05007388 */ /* 0x008fe80000000800 */
[----:B----4-:R-:W-:Y:S04]  /*0310*/  STS [R5+0x2000], R16 ;  /* 0x0020001005007388 */ /* 0x010fe80000000800 */
[----:B------:R0:W-:Y:S04]  /*0320*/  STS [R5+0x2080], R22 ;  /* 0x0020801605007388 */ /* 0x0001e80000000800 */
[----:B------:R1:W-:Y:S04]  /*0330*/  STS [R11], R24 ;  /* 0x000000180b007388 */ /* 0x0003e80000000800 */
[----:B------:R1:W-:Y:S04]  /*0340*/  STS [R11+0x80], R26 ;  /* 0x0000801a0b007388 */ /* 0x0003e80000000800 */
[----:B------:R1:W-:Y:S04]  /*0350*/  STS [R11+0x2000], R28 ;  /* 0x0020001c0b007388 */ /* 0x0003e80000000800 */
[----:B------:R1:W-:Y:S01]  /*0360*/  STS [R11+0x2080], R27 ;  /* 0x0020801b0b007388 */ /* 0x0003e20000000800 */
[----:B------:R-:W-:Y:S06]  /*0370*/  BAR.SYNC.DEFER_BLOCKING 0x0 ;  /* 0x0000000000007b1d */ /* 0x000fec0000010000 */
[----:B------:R1:W5:Y:S04]  /*0380*/  LDG.E R25, desc[UR8][R2.64+0x80] ;  /* 0x0000800802197981 */ /* 0x000368000c1e1900 */
[----:B------:R1:W5:Y:S04]  /*0390*/  LDG.E R17, desc[UR8][R2.64] ;  /* 0x0000000802117981 */ /* 0x000368000c1e1900 */
[----:B------:R1:W5:Y:S04]  /*03a0*/  LDG.E R23, desc[UR8][R20.64+0x80] ;  /* 0x0000800814177981 */ /* 0x000368000c1e1900 */
[----:B------:R1:W5:Y:S01]  /*03b0*/  LDG.E R13, desc[UR8][R20.64] ;  /* 0x00000008140d7981 */ /* 0x000362000c1e1900 */
[----:B------:R-:W-:Y:S01]  /*03c0*/  LEA R4, R0, UR5, 0x2 ;  /* 0x0000000500047c11 */ /* 0x000fe2000f8e10ff */
[----:B------:R-:W-:Y:S01]  /*03d0*/  VIADD R0, R19, 0x2000 ;  /* 0x0000200013007836 */ /* 0x000fe20000000000 */
[----:B------:R-:W-:-:S03]  /*03e0*/  UMOV UR4, 0x2000 ;  /* 0x0000200000047882 */ /* 0x000fc60000000000 */
[----:B0-----:R-:W-:-:S07]  /*03f0*/  VIADD R22, R4, 0x400 ;  /* 0x0000040004167836 */ /* 0x001fce0000000000 */
.L_x_0:
[----:B------:R-:W-:Y:S01]  /*0400*/  LDS R16, [R22+-0x400] ;  /* 0xfffc000016107984 */ /* 0x000fe20000000800 */
[----:B------:R-:W-:-:S03]  /*0410*/  UIADD3 UR4, UPT, UPT, UR4, 0x20, URZ ;  /* 0x0000002004047890 */ /* 0x000fc6000fffe0ff */
[----:B------:R-:W0:Y:S01]  /*0420*/  LDS.128 R4, [R0+-0x2000] ;  /* 0xffe0000000047984 */ /* 0x000e220000000c00 */
[----:B------:R-:W-:-:S03]  /*0430*/  UISETP.NE.AND UP0, UPT, UR4, 0x2100, UPT ;  /* 0x000021000400788c */ /* 0x000fc6000bf05270 */
[----:B-1----:R-:W1:Y:S04]  /*0440*/  LDS.128 R8, [R0] ;  /* 0x0000000000087984 */ /* 0x002e680000000c00 */
[----:B------:R-:W2:Y:S04]  /*0450*/  LDS R18, [R22+-0x380] ;  /* 0xfffc800016127984 */ /* 0x000ea80000000800 */
[----:B------:R-:W3:Y:S04]  /*0460*/  LDS R14, [R22+-0x300] ;  /* 0xfffd0000160e7984 */ /* 0x000ee80000000800 */
[----:B------:R-:W4:Y:S04]  /*0470*/  LDS R12, [R22+-0x280] ;  /* 0xfffd8000160c7984 */ /* 0x000f280000000800 */
[----:B------:R-:W4:Y:S04]  /*0480*/  LDS R19, [R22+-0x200] ;  /* 0xfffe000016137984 */ /* 0x000f280000000800 */
[----:B------:R-:W4:Y:S04]  /*0490*/  LDS R15, [R22+-0x180] ;  /* 0xfffe8000160f7984 */ /* 0x000f280000000800 */
[----:B------:R-:W4:Y:S04]  /*04a0*/  LDS R24, [R22+-0x100] ;  /* 0xffff000016187984 */ /* 0x000f280000000800 */
[----:B------:R-:W4:Y:S04]  /*04b0*/  LDS R26, [R22+-0x80] ;  /* 0xffff8000161a7984 */ /* 0x000f280000000800 */
[----:B------:R-:W-:Y:S01]  /*04c0*/  LDS R28, [R22+0x180] ;  /* 0x00018000161c7984 */ /* 0x000fe20000000800 */
[----:B0----5:R-:W-:-:S02]  /*04d0*/  VIADDMNMX R13, R16, R4, R13, PT ;  /* 0x00000004100d7246 */ /* 0x021fc4000380010d */
[----:B-1----:R-:W-:Y:S02]  /*04e0*/  VIADDMNMX R16, R16, R8, R17, PT ;  /* 0x0000000810107246 */ /* 0x002fe40003800111 */
[C---:B--2---:R-:W-:Y:S02]  /*04f0*/  VIADDMNMX R4, R18.reuse, R4, R23, PT ;  /* 0x0000000412047246 */ /* 0x044fe40003800117 */
[----:B------:R-:W-:Y:S02]  /*0500*/  VIADDMNMX R8, R18, R8, R25, PT ;  /* 0x0000000812087246 */ /* 0x000fe40003800119 */
[C---:B---3--:R-:W-:Y:S02]  /*0510*/  VIADDMNMX R13, R14.reuse, R5, R13, PT ;  /* 0x000000050e0d7246 */ /* 0x048fe4000380010d */
[----:B------:R-:W-:Y:S02]  /*0520*/  VIADDMNMX R16, R14, R9, R16, PT ;  /* 0x000000090e107246 */ /* 0x000fe40003800110 */
[----:B----4-:R-:W-:-:S02]  /*0530*/  VIADDMNMX R5, R12, R5, R4, PT ;  /* 0x000000050c057246 */ /* 0x010fc40003800104 */
[----:B------:R-:W-:Y:S02]  /*0540*/  VIADDMNMX R9, R12, R9, R8, PT ;  /* 0x000000090c097246 */ /* 0x000fe40003800108 */
[C---:B------:R-:W-:Y:S02]  /*0550*/  VIADDMNMX R4, R19.reuse, R6, R13, PT ;  /* 0x0000000613047246 */ /* 0x040fe4000380010d */
[----:B------:R-:W-:Y:S02]  /*0560*/  VIADDMNMX R8, R19, R10, R16, PT ;  /* 0x0000000a13087246 */ /* 0x000fe40003800110 */
[C---:B------:R-:W-:Y:S01]  /*0570*/  VIADDMNMX R6, R15.reuse, R6, R5, PT ;  /* 0x000000060f067246 */ /* 0x040fe20003800105 */
[----:B------:R-:W-:Y:S01]  /*0580*/  LDS.128 R16, [R0+0x10] ;  /* 0x0000100000107984 */ /* 0x000fe20000000c00 */
[----:B------:R-:W-:Y:S02]  /*0590*/  VIADDMNMX R23, R15, R10, R9, PT ;  /* 0x0000000a0f177246 */ /* 0x000fe40003800109 */
[C---:B------:R-:W-:Y:S01]  /*05a0*/  VIADDMNMX R4, R24.reuse, R7, R4, PT ;  /* 0x0000000718047246 */ /* 0x040fe20003800104 */
[----:B------:R-:W0:Y:S01]  /*05b0*/  LDS R5, [R22+0x80] ;  /* 0x0000800016057984 */ /* 0x000e220000000800 */
[----:B------:R-:W-:-:S02]  /*05c0*/  VIADDMNMX R8, R24, R11, R8, PT ;  /* 0x0000000b18087246 */ /* 0x000fc40003800108 */
[C---:B------:R-:W-:Y:S01]  /*05d0*/  VIADDMNMX R6, R26.reuse, R7, R6, PT ;  /* 0x000000071a067246 */ /* 0x040fe20003800106 */
[----:B------:R1:W2:Y:S01]  /*05e0*/  LDS.128 R12, [R0+-0x1ff0] ;  /* 0xffe01000000c7984 */ /* 0x0002a20000000c00 */
[----:B------:R-:W-:-:S03]  /*05f0*/  VIADDMNMX R23, R26, R11, R23, PT ;  /* 0x0000000b1a177246 */ /* 0x000fc60003800117 */
[----:B------:R-:W3:Y:S04]  /*0600*/  LDS R9, [R22] ;  /* 0x0000000016097984 */ /* 0x000ee80000000800 */
[----:B------:R-:W4:Y:S01]  /*0610*/  LDS R10, [R22+0x100] ;  /* 0x00010000160a7984 */ /* 0x000f220000000800 */
[----:B-1----:R-:W-:-:S03]  /*0620*/  VIADD R0, R0, 0x20 ;  /* 0x0000002000007836 */ /* 0x002fc60000000000 */
[----:B------:R-:W1:Y:S04]  /*0630*/  LDS R7, [R22+0x280] ;  /* 0x0002800016077984 */ /* 0x000e680000000800 */
[----:B------:R-:W1:Y:S04]  /*0640*/  LDS R11, [R22+0x200] ;  /* 0x00020000160b7984 */ /* 0x000e680000000800 */
[----:B------:R-:W1:Y:S04]  /*0650*/  LDS R26, [R22+0x300] ;  /* 0x00030000161a7984 */ /* 0x000e680000000800 */
[----:B------:R0:W1:Y:S02]  /*0660*/  LDS R24, [R22+0x380] ;  /* 0x0003800016187984 */ /* 0x0000640000000800 */
[----:B0-----:R-:W-:Y:S01]  /*0670*/  VIADD R22, R22, 0x800 ;  /* 0x0000080016167836 */ /* 0x001fe20000000000 */
[----:B------:R-:W-:-:S02]  /*0680*/  VIADDMNMX R23, R5, R16, R23, PT ;  /* 0x0000001005177246 */ /* 0x000fc40003800117 */
[-C--:B--2---:R-:W-:Y:S02]  /*0690*/  VIADDMNMX R6, R5, R12.reuse, R6, PT ;  /* 0x0000000c05067246 */ /* 0x084fe40003800106 */
[C---:B------:R-:W-:Y:S02]  /*06a0*/  VIADDMNMX R23, R28.reuse, R17, R23, PT ;  /* 0x000000111c177246 */ /* 0x040fe40003800117 */
[C---:B---3--:R-:W-:Y:S02]  /*06b0*/  VIADDMNMX R4, R9.reuse, R12, R4, PT ;  /* 0x0000000c09047246 */ /* 0x048fe40003800104 */
[----:B------:R-:W-:Y:S02]  /*06c0*/  VIADDMNMX R8, R9, R16, R8, PT ;  /* 0x0000001009087246 */ /* 0x000fe40003800108 */
[-C--:B------:R-:W-:Y:S02]  /*06d0*/  VIADDMNMX R6, R28, R13.reuse, R6, PT ;  /* 0x0000000d1c067246 */ /* 0x080fe40003800106 */
[----:B----4-:R-:W-:-:S02]  /*06e0*/  VIADDMNMX R4, R10, R13, R4, PT ;  /* 0x0000000d0a047246 */ /* 0x010fc40003800104 */
[----:B------:R-:W-:Y:S02]  /*06f0*/  VIADDMNMX R8, R10, R17, R8, PT ;  /* 0x000000110a087246 */ /* 0x000fe40003800108 */
[-C--:B-1----:R-:W-:Y:S02]  /*0700*/  VIADDMNMX R6, R7, R14.reuse, R6, PT ;  /* 0x0000000e07067246 */ /* 0x082fe40003800106 */
[C---:B------:R-:W-:Y:S02]  /*0710*/  VIADDMNMX R4, R11.reuse, R14, R4, PT ;  /* 0x0000000e0b047246 */ /* 0x040fe40003800104 */
[-C--:B------:R-:W-:Y:S02]  /*0720*/  VIADDMNMX R8, R11, R18.reuse, R8, PT ;  /* 0x000000120b087246 */ /* 0x080fe40003800108 */
[----:B------:R-:W-:Y:S02]  /*0730*/  VIADDMNMX R7, R7, R18, R23, PT ;  /* 0x0000001207077246 */ /* 0x000fe40003800117 */
[----:B------:R-:W-:-:S02]  /*0740*/  VIADDMNMX R13, R26, R15, R4, PT ;  /* 0x0000000f1a0d7246 */ /* 0x000fc40003800104 */
[----:B------:R-:W-:Y:S02]  /*0750*/  VIADDMNMX R17, R26, R19, R8, PT ;  /* 0x000000131a117246 */ /* 0x000fe40003800108 */
[C---:B------:R-:W-:Y:S02]  /*0760*/  VIADDMNMX R23, R24.reuse, R15, R6, PT ;  /* 0x0000000f18177246 */ /* 0x040fe40003800106 */
[----:B------:R-:W-:Y:S01]  /*0770*/  VIADDMNMX R25, R24, R19, R7, PT ;  /* 0x0000001318197246 */ /* 0x000fe20003800107 */
[----:B------:R-:W-:Y:S06]  /*0780*/  BRA.U UP0, `(.L_x_0) ;  /* 0xfffffffd001c7547 */ /* 0x000fec000b83ffff */
[----:B------:R-:W-:Y:S04]  /*0790*/  STG.E desc[UR8][R20.64], R13 ;  /* 0x0000000d14007986 */ /* 0x000fe8000c101908 */
[----:B------:R-:W-:Y:S04]  /*07a0*/  STG.E desc[UR8][R20.64+0x80], R23 ;  /* 0x0000801714007986 */ /* 0x000fe8000c101908 */
[----:B------:R-:W-:Y:S04]  /*07b0*/  STG.E desc[UR8][R2.64], R17 ;  /* 0x0000001102007986 */ /* 0x000fe8000c101908 */
[----:B------:R-:W-:Y:S01]  /*07c0*/  STG.E desc[UR8][R2.64+0x80], R25 ;  /* 0x0000801902007986 */ /* 0x000fe2000c101908 */
[----:B------:R-:W-:Y:S05]  /*07d0*/  EXIT ;  /* 0x000000000000794d */ /* 0x000fea0003800000 */
.L_x_1:
[----:B------:R-:W-:-:S00]  /*07e0*/  BRA `(.L_x_1) ;  /* 0xfffffffc00fc7947 */ /* 0x000fc0000383ffff */
[----:B------:R-:W-:-:S00]  /*07f0*/  NOP ;  /* 0x0000000000007918 */ /* 0x000fc00000000000 */
        /* <DEDUP_REMOVED lines=8> */
.L_x_9:


//--------------------- .text._Z21floyd_warshall_phase2Piii --------------------------
	.section	.text._Z21floyd_warshall_phase2Piii,"ax",@progbits
	.align	128
        .global         _Z21floyd_warshall_phase2Piii
        .type           _Z21floyd_warshall_phase2Piii,@function
        .size           _Z21floyd_warshall_phase2Piii,(.L_x_10 - _Z21floyd_warshall_phase2Piii)
        .other          _Z21floyd_warshall_phase2Piii,@"STO_CUDA_ENTRY STV_DEFAULT"
_Z21floyd_warshall_phase2Piii:
.text._Z21floyd_warshall_phase2Piii:
[----:B------:R-:W-:Y:S01]  /*0000*/  LDC R1, c[0x0][0x37c] ;  /* 0x0000df00ff017b82 */ /* 0x000fe20000000800 */
[----:B------:R-:W0:Y:S07]  /*0010*/  S2R R4, SR_CTAID.X ;  /* 0x0000000000047919 */ /* 0x000e2e0000002500 */
[----:B------:R-:W0:Y:S02]  /*0020*/  LDC R5, c[0x0][0x38c] ;  /* 0x0000e300ff057b82 */ /* 0x000e240000000800 */
[----:B0-----:R-:W-:-:S13]  /*0030*/  ISETP.NE.AND P0, PT, R4, R5, PT ;  /* 0x000000050400720c */ /* 0x001fda0003f05270 */
[----:B------:R-:W-:Y:S05]  /*0040*/  @!P0 EXIT ;  /* 0x000000000000894d */ /* 0x000fea0003800000 */
[----:B------:R-:W0:Y:S01]  /*0050*/  S2R R3, SR_TID.Y ;  /* 0x0000000000037919 */ /* 0x000e220000002200 */
[----:B------:R-:W1:Y:S01]  /*0060*/  LDC R21, c[0x0][0x388] ;  /* 0x0000e200ff157b82 */ /* 0x000e620000000800 */
[----:B------:R-:W2:Y:S01]  /*0070*/  LDCU.64 UR8, c[0x0][0x358] ;  /* 0x00006b00ff0877ac */ /* 0x000ea20008000a00 */
[----:B------:R-:W3:Y:S06]  /*0080*/  S2R R2, SR_TID.X ;  /* 0x0000000000027919 */ /* 0x000eec0000002100 */
[----:B------:R-:W4:Y:S01]  /*0090*/  LDC.64 R6, c[0x0][0x380] ;  /* 0x0000e000ff067b82 */ /* 0x000f220000000a00 */
[----:B-1----:R-:W-:-:S02]  /*00a0*/  IMAD.SHL.U32 R0, R21, 0x20, RZ ;  /* 0x0000002015007824 */ /* 0x002fc400078e00ff */
[C---:B0-----:R-:W-:Y:S01]  /*00b0*/  IMAD R15, R5.reuse, 0x40, R3 ;  /* 0x00000040050f7824 */ /* 0x041fe200078e0203 */
[----:B---3--:R-:W-:-:S03]  /*00c0*/  LEA R8, R5, R2, 0x6 ;  /* 0x0000000205087211 */ /* 0x008fc600078e30ff */
[CC--:B------:R-:W-:Y:S02]  /*00d0*/  IMAD R19, R15.reuse, R21.reuse, R0 ;  /* 0x000000150f137224 */ /* 0x0c0fe400078e0200 */
[----:B------:R-:W-:Y:S02]  /*00e0*/  IMAD R11, R15, R21, R8 ;  /* 0x000000150f0b7224 */ /* 0x000fe400078e0208 */
[----:B------:R-:W-:Y:S02]  /*00f0*/  IMAD.IADD R13, R8, 0x1, R19 ;  /* 0x00000001080d7824 */ /* 0x000fe400078e0213 */
[----:B----4-:R-:W-:-:S04]  /*0100*/  IMAD.WIDE R10, R11, 0x4, R6 ;  /* 0x000000040b0a7825 */ /* 0x010fc800078e0206 */
[----:B------:R-:W-:Y:S01]  /*0110*/  IMAD.WIDE R12, R13, 0x4, R6 ;  /* 0x000000040d0c7825 */ /* 0x000fe200078e0206 */
[----:B--2---:R-:W2:Y:S04]  /*0120*/  LDG.E R14, desc[UR8][R10.64] ;  /* 0x000000080a0e7981 */ /* 0x004ea8000c1e1900 */
[----:B------:R-:W3:Y:S04]  /*0130*/  LDG.E R16, desc[UR8][R10.64+0x80] ;  /* 0x000080080a107981 */ /* 0x000ee8000c1e1900 */
[----:B------:R-:W4:Y:S04]  /*0140*/  LDG.E R18, desc[UR8][R12.64] ;  /* 0x000000080c127981 */ /* 0x000f28000c1e1900 */
[----:B------:R0:W5:Y:S01]  /*0150*/  LDG.E R20, desc[UR8][R12.64+0x80] ;  /* 0x000080080c147981 */ /* 0x000162000c1e1900 */
[----:B------:R-:W1:Y:S01]  /*0160*/  S2UR UR6, SR_CgaCtaId ;  /* 0x00000000000679c3 */ /* 0x000e620000008800 */
[----:B------:R-:W-:-:S02]  /*0170*/  UMOV UR4, 0x400 ;  /* 0x0000040000047882 */ /* 0x000fc40000000000 */
[----:B------:R-:W-:-:S05]  /*0180*/  UIADD3 UR5, UPT, UPT, UR4, 0x4000, URZ ;  /* 0x0000400004057890 */ /* 0x000fca000fffe0ff */
[----:B------:R-:W0:Y:S01]  /*0190*/  S2UR UR7, SR_CTAID.Y ;  /* 0x00000000000779c3 */ /* 0x000e220000002600 */
[----:B-1----:R-:W-:Y:S02]  /*01a0*/  ULEA UR5, UR6, UR5, 0x18 ;  /* 0x0000000506057291 */ /* 0x002fe4000f8ec0ff */
[----:B------:R-:W-:-:S04]  /*01b0*/  ULEA UR4, UR6, UR4, 0x18 ;  /* 0x0000000406047291 */ /* 0x000fc8000f8ec0ff */
[C---:B------:R-:W-:Y:S01]  /*01c0*/  LEA R9, R3.reuse, UR5, 0x8 ;  /* 0x0000000503097c11 */ /* 0x040fe2000f8e40ff */
[----:B0-----:R-:W-:Y:S01]  /*01d0*/  UISETP.NE.AND UP0, UPT, UR7, URZ, UPT ;  /* 0x000000ff0700728c */ /* 0x001fe2000bf05270 */
[----:B------:R-:W-:-:S03]  /*01e0*/  LEA R13, R3, UR4, 0x8 ;  /* 0x00000004030d7c11 */ /* 0x000fc6000f8e40ff */
[C---:B------:R-:W-:Y:S01]  /*01f0*/  IMAD R17, R2.reuse, 0x4, R9 ;  /* 0x0000000402117824 */ /* 0x040fe200078e0209 */
[----:B------:R-:W-:-:S04]  /*0200*/  LEA R5, R2, R13, 0x2 ;  /* 0x0000000d02057211 */ /* 0x000fc800078e10ff */
[----:B--2---:R0:W-:Y:S04]  /*0210*/  STS [R17], R14 ;  /* 0x0000000e11007388 */ /* 0x0041e80000000800 */
[----:B---3--:R0:W-:Y:S04]  /*0220*/  STS [R17+0x80], R16 ;  /* 0x0000801011007388 */ /* 0x0081e80000000800 */
[----:B----4-:R0:W-:Y:S04]  /*0230*/  STS [R17+0x2000], R18 ;  /* 0x0020001211007388 */ /* 0x0101e80000000800 */
[----:B-----5:R0:W-:Y:S01]  /*0240*/  STS [R17+0x2080], R20 ;  /* 0x0020801411007388 */ /* 0x0201e20000000800 */
[----:B------:R-:W-:Y:S05]  /*0250*/  BRA.U !UP0, `(.L_x_2) ;  /* 0x0000000508247547 */ /* 0x000fea000b800000 */
[----:B------:R-:W-:-:S04]  /*0260*/  IMAD R9, R4, 0x40, R3 ;  /* 0x0000004004097824 */ /* 0x000fc800078e0203 */
[----:B------:R-:W-:-:S04]  /*0270*/  IMAD R9, R9, R21, R8 ;  /* 0x0000001509097224 */ /* 0x000fc800078e0208 */
[----:B------:R-:W-:Y:S02]  /*0280*/  IMAD.IADD R11, R0, 0x1, R9 ;  /* 0x00000001000b7824 */ /* 0x000fe400078e0209 */
[----:B------:R-:W-:-:S04]  /*0290*/  IMAD.WIDE R8, R9, 0x4, R6 ;  /* 0x0000000409087825 */ /* 0x000fc800078e0206 */
[----:B------:R-:W-:Y:S01]  /*02a0*/  IMAD.WIDE R10, R11, 0x4, R6 ;  /* 0x000000040b0a7825 */ /* 0x000fe200078e0206 */
[----:B------:R-:W2:Y:S04]  /*02b0*/  LDG.E R12, desc[UR8][R8.64] ;  /* 0x00000008080c7981 */ /* 0x000ea8000c1e1900 */
[----:B0-----:R-:W3:Y:S04]  /*02c0*/  LDG.E R14, desc[UR8][R8.64+0x80] ;  /* 0x00008008080e7981 */ /* 0x001ee8000c1e1900 */
[----:B------:R-:W4:Y:S04]  /*02d0*/  LDG.E R16, desc[UR8][R10.64] ;  /* 0x000000080a107981 */ /* 0x000f28000c1e1900 */
[----:B------:R-:W5:Y:S01]  /*02e0*/  LDG.E R18, desc[UR8][R10.64+0x80] ;  /* 0x000080080a127981 */ /* 0x000f62000c1e1900 */
[----:B------:R-:W-:Y:S01]  /*02f0*/  LEA R7, R2, UR5, 0x2 ;  /* 0x0000000502077c11 */ /* 0x000fe2000f8e10ff */
[----:B------:R-:W0:Y:S01]  /*0300*/  LDCU UR6, c[0x0][0x38c] ;  /* 0x00007180ff0677ac */ /* 0x000e220008000800 */
[----:B------:R-:W-:-:S03]  /*0310*/  IADD3 R6, PT, PT, R13, 0x2004, RZ ;  /* 0x000020040d067810 */ /* 0x000fc60007ffe0ff */
[----:B------:R-:W-:Y:S01]  /*0320*/  VIADD R7, R7, 0x100 ;  /* 0x0000010007077836 */ /* 0x000fe20000000000 */
[----:B------:R-:W-:Y:S01]  /*0330*/  UMOV UR4, 0x100 ;  /* 0x0000010000047882 */ /* 0x000fe20000000000 */
[----:B--2---:R1:W-:Y:S04]  /*0340*/  STS [R5], R12 ;  /* 0x0000000c05007388 */ /* 0x0043e80000000800 */
[----:B---3--:R1:W-:Y:S04]  /*0350*/  STS [R5+0x80], R14 ;  /* 0x0000800e05007388 */ /* 0x0083e80000000800 */
[----:B----4-:R1:W-:Y:S04]  /*0360*/  STS [R5+0x2000], R16 ;  /* 0x0020001005007388 */ /* 0x0103e80000000800 */
[----:B-----5:R1:W-:Y:S01]  /*0370*/  STS [R5+0x2080], R18 ;  /* 0x0020801205007388 */ /* 0x0203e20000000800 */
[----:B0-----:R-:W-:Y:S06]  /*0380*/  BAR.SYNC.DEFER_BLOCKING 0x0 ;  /* 0x0000000000007b1d */ /* 0x001fec0000010000 */
.L_x_3:
[----:B0-----:R-:W-:Y:S01]  /*0390*/  LDS R9, [R6+-0x2004] ;  /* 0xffdffc0006097984 */ /* 0x001fe20000000800 */
[----:B------:R-:W-:-:S03]  /*03a0*/  UIADD3 UR4, UPT, UPT, UR4, 0x200, URZ ;  /* 0x0000020004047890 */ /* 0x000fc6000fffe0ff */
[----:B------:R-:W0:Y:S01]  /*03b0*/  LDS R10, [R7+-0x100] ;  /* 0xffff0000070a7984 */ /* 0x000e220000000800 */
[----:B------:R-:W-:-:S03]  /*03c0*/  UISETP.NE.AND UP0, UPT, UR4, 0x4100, UPT ;  /* 0x000041000400788c */ /* 0x000fc6000bf05270 */
[----:B------:R-:W2:Y:S01]  /*03d0*/  LDS R8, [R5] ;  /* 0x0000000005087984 */ /* 0x000ea20000000800 */
[----:B0-----:R-:W-:-:S05]  /*03e0*/  IMAD.IADD R11, R9, 0x1, R10 ;  /* 0x00000001090b7824 */ /* 0x001fca00078e020a */
[----:B--2---:R-:W-:Y:S02]  /*03f0*/  ISETP.GT.AND P0, PT, R8, R11, PT ;  /* 0x0000000b0800720c */ /* 0x004fe40003f04270 */
[----:B------:R-:W-:Y:S11]  /*0400*/  LDS R8, [R5+0x80] ;  /* 0x0000800005087984 */ /* 0x000ff60000000800 */
[----:B------:R-:W-:Y:S04]  /*0410*/  @P0 STS [R5], R11 ;  /* 0x0000000b05000388 */ /* 0x000fe80000000800 */
[----:B------:R-:W-:Y:S04]  /*0420*/  @P0 LDS R9, [R6+-0x2004] ;  /* 0xffdffc0006090984 */ /* 0x000fe80000000800 */
[----:B-1----:R-:W0:Y:S02]  /*0430*/  LDS R12, [R7+-0x80] ;  /* 0xffff8000070c7984 */ /* 0x002e240000000800 */
[----:B0-----:R-:W-:-:S04]  /*0440*/  IADD3 R13, PT, PT, R12, R9, RZ ;  /* 0x000000090c0d7210 */ /* 0x001fc80007ffe0ff */
[----:B------:R-:W-:Y:S02]  /*0450*/  ISETP.GT.AND P0, PT, R8, R13, PT ;  /* 0x0000000d0800720c */ /* 0x000fe40003f04270 */
[----:B------:R-:W-:Y:S11]  /*0460*/  LDS R8, [R5+0x2000] ;  /* 0x0020000005087984 */ /* 0x000ff60000000800 */
[----:B------:R-:W-:Y:S04]  /*0470*/  @P0 STS [R5+0x80], R13 ;  /* 0x0000800d05000388 */ /* 0x000fe80000000800 */
[----:B------:R-:W0:Y:S02]  /*0480*/  LDS R9, [R6+-0x4] ;  /* 0xfffffc0006097984 */ /* 0x000e240000000800 */
[----:B0-----:R-:W-:-:S05]  /*0490*/  IMAD.IADD R10, R10, 0x1, R9 ;  /* 0x000000010a0a7824 */ /* 0x001fca00078e0209 */
[----:B------:R-:W-:Y:S02]  /*04a0*/  ISETP.GT.AND P0, PT, R8, R10, PT ;  /* 0x0000000a0800720c */ /* 0x000fe40003f04270 */
[----:B------:R-:W-:Y:S11]  /*04b0*/  LDS R8, [R5+0x2080] ;  /* 0x0020800005087984 */ /* 0x000ff60000000800 */
[----:B------:R-:W-:Y:S04]  /*04c0*/  @P0 STS [R5+0x2000], R10 ;  /* 0x0020000a05000388 */ /* 0x000fe80000000800 */
[----:B------:R-:W0:Y:S02]  /*04d0*/  @P0 LDS R9, [R6+-0x4] ;  /* 0xfffffc0006090984 */ /* 0x000e240000000800 */
[----:B0-----:R-:W-:-:S05]  /*04e0*/  IMAD.IADD R12, R12, 0x1, R9 ;  /* 0x000000010c0c7824 */ /* 0x001fca00078e0209 */
[----:B------:R-:W-:-:S13]  /*04f0*/  ISETP.GT.AND P0, PT, R8, R12, PT ;  /* 0x0000000c0800720c */ /* 0x000fda0003f04270 */
[----:B------:R-:W-:Y:S01]  /*0500*/  @P0 STS [R5+0x2080], R12 ;  /* 0x0020800c05000388 */ /* 0x000fe20000000800 */
[----:B------:R-:W-:Y:S06]  /*0510*/  BAR.SYNC.DEFER_BLOCKING 0x0 ;  /* 0x0000000000007b1d */ /* 0x000fec0000010000 */
[----:B------:R-:W-:Y:S04]  /*0520*/  LDS R9, [R6+-0x2000] ;  /* 0xffe0000006097984 */ /* 0x000fe80000000800 */
[----:B------:R-:W0:Y:S04]  /*0530*/  LDS R14, [R7] ;  /* 0x00000000070e7984 */ /* 0x000e280000000800 */
[----:B------:R-:W1:Y:S01]  /*0540*/  LDS R8, [R5] ;  /* 0x0000000005087984 */ /* 0x000e620000000800 */
[----:B0-----:R-:W-:-:S04]  /*0550*/  IADD3 R11, PT, PT, R9, R14, RZ ;  /* 0x0000000e090b7210 */ /* 0x001fc80007ffe0ff */
[----:B-1----:R-:W-:Y:S02]  /*0560*/  ISETP.GT.AND P0, PT, R8, R11, PT ;  /* 0x0000000b0800720c */ /* 0x002fe40003f04270 */
[----:B------:R-:W-:Y:S11]  /*0570*/  LDS R8, [R5+0x80] ;  /* 0x0000800005087984 */ /* 0x000ff60000000800 */
[----:B------:R-:W-:Y:S04]  /*0580*/  @P0 STS [R5], R11 ;  /* 0x0000000b05000388 */ /* 0x000fe80000000800 */
[----:B------:R-:W-:Y:S04]  /*0590*/  @P0 LDS R9, [R6+-0x2000] ;  /* 0xffe0000006090984 */ /* 0x000fe80000000800 */
[----:B------:R0:W1:Y:S02]  /*05a0*/  LDS R10, [R7+0x80] ;  /* 0x00008000070a7984 */ /* 0x0000640000000800 */
[----:B0-----:R-:W-:-:S02]  /*05b0*/  VIADD R7, R7, 0x200 ;  /* 0x0000020007077836 */ /* 0x001fc40000000000 */
[----:B-1----:R-:W-:-:S05]  /*05c0*/  IMAD.IADD R12, R10, 0x1, R9 ;  /* 0x000000010a0c7824 */ /* 0x002fca00078e0209 */
[----:B------:R-:W-:Y:S02]  /*05d0*/  ISETP.GT.AND P0, PT, R8, R12, PT ;  /* 0x0000000c0800720c */ /* 0x000fe40003f04270 */
[----:B------:R-:W-:Y:S11]  /*05e0*/  LDS R8, [R5+0x2000] ;  /* 0x0020000005087984 */ /* 0x000ff60000000800 */
[----:B------:R-:W-:Y:S04]  /*05f0*/  @P0 STS [R5+0x80], R12 ;  /* 0x0000800c05000388 */ /* 0x000fe80000000800 */
[----:B------:R-:W0:Y:S02]  /*0600*/  LDS R9, [R6] ;  /* 0x0000000006097984 */ /* 0x000e240000000800 */
[----:B0-----:R-:W-:-:S05]  /*0610*/  IMAD.IADD R14, R14, 0x1, R9 ;  /* 0x000000010e0e7824 */ /* 0x001fca00078e0209 */
[----:B------:R-:W-:Y:S02]  /*0620*/  ISETP.GT.AND P0, PT, R8, R14, PT ;  /* 0x0000000e0800720c */ /* 0x000fe40003f04270 */
[----:B------:R-:W-:Y:S11]  /*0630*/  LDS R8, [R5+0x2080] ;  /* 0x0020800005087984 */ /* 0x000ff60000000800 */
[----:B------:R-:W-:Y:S04]  /*0640*/  @P0 STS [R5+0x2000], R14 ;  /* 0x0020000e05000388 */ /* 0x000fe80000000800 */
[----:B------:R0:W1:Y:S02]  /*0650*/  @P0 LDS R9, [R6] ;  /* 0x0000000006090984 */ /* 0x0000640000000800 */
[----:B0-----:R-:W-:Y:S01]  /*0660*/  VIADD R6, R6, 0x8 ;  /* 0x0000000806067836 */ /* 0x001fe20000000000 */
[----:B-1----:R-:W-:-:S04]  /*0670*/  IADD3 R9, PT, PT, R10, R9, RZ ;  /* 0x000000090a097210 */ /* 0x002fc80007ffe0ff */
[----:B------:R-:W-:-:S13]  /*0680*/  ISETP.GT.AND P0, PT, R8, R9, PT ;  /* 0x000000090800720c */ /* 0x000fda0003f04270 */
[----:B------:R0:W-:Y:S01]  /*0690*/  @P0 STS [R5+0x2080], R9 ;  /* 0x0020800905000388 */ /* 0x0001e20000000800 */
[----:B------:R-:W-:Y:S06]  /*06a0*/  BAR.SYNC.DEFER_BLOCKING 0x0 ;  /* 0x0000000000007b1d */ /* 0x000fec0000010000 */
[----:B------:R-:W-:Y:S05]  /*06b0*/  BRA.U UP0, `(.L_x_3) ;  /* 0xfffffffd00347547 */ /* 0x000fea000b83ffff */
[----:B------:R-:W-:Y:S01]  /*06c0*/  MOV R8, R4 ;  /* 0x0000000400087202 */ /* 0x000fe20000000f00 */
[----:B------:R-:W-:Y:S01]  /*06d0*/  IMAD.U32 R4, RZ, RZ, UR6 ;  /* 0x00000006ff047e24 */ /* 0x000fe2000f8e00ff */
[----:B------:R-:W-:Y:S06]  /*06e0*/  BRA `(.L_x_4) ;  /* 0x0000000400d47947 */ /* 0x000fec0003800000 */
.L_x_2:
[----:B------:R-:W-:-:S04]  /*06f0*/  IMAD R8, R4, 0x40, R2 ;  /* 0x0000004004087824 */ /* 0x000fc800078e0202 */
[----:B------:R-:W-:Y:S01]  /*0700*/  IMAD R11, R15, R21, R8 ;  /* 0x000000150f0b7224 */ /* 0x000fe200078e0208 */
[----:B------:R-:W-:-:S03]  /*0710*/  IADD3 R13, PT, PT, R19, R8, RZ ;  /* 0x00000008130d7210 */ /* 0x000fc60007ffe0ff */
[----:B------:R-:W-:-:S04]  /*0720*/  IMAD.WIDE R10, R11, 0x4, R6 ;  /* 0x000000040b0a7825 */ /* 0x000fc800078e0206 */
[----:B------:R-:W-:Y:S01]  /*0730*/  IMAD.WIDE R12, R13, 0x4, R6 ;  /* 0x000000040d0c7825 */ /* 0x000fe200078e0206 */
[----:B------:R-:W2:Y:S04]  /*0740*/  LDG.E R8, desc[UR8][R10.64] ;  /* 0x000000080a087981 */ /* 0x000ea8000c1e1900 */
[----:B0-----:R-:W3:Y:S04]  /*0750*/  LDG.E R14, desc[UR8][R10.64+0x80] ;  /* 0x000080080a0e7981 */ /* 0x001ee8000c1e1900 */
[----:B------:R-:W4:Y:S04]  /*0760*/  LDG.E R16, desc[UR8][R12.64] ;  /* 0x000000080c107981 */ /* 0x000f28000c1e1900 */
[----:B------:R-:W5:Y:S01]  /*0770*/  LDG.E R18, desc[UR8][R12.64+0x80] ;  /* 0x000080080c127981 */ /* 0x000f62000c1e1900 */
[----:B------:R-:W-:Y:S01]  /*0780*/  LEA R6, R2, UR4, 0x2 ;  /* 0x0000000402067c11 */ /* 0x000fe2000f8e10ff */
[----:B------:R-:W-:-:S02]  /*0790*/  UMOV UR4, 0x300 ;  /* 0x0000030000047882 */ /* 0x000fc40000000000 */
[----:B--2---:R-:W-:Y:S04]  /*07a0*/  STS [R5], R8 ;  /* 0x0000000805007388 */ /* 0x004fe80000000800 */
[----:B---3--:R-:W-:Y:S04]  /*07b0*/  STS [R5+0x80], R14 ;  /* 0x0000800e05007388 */ /* 0x008fe80000000800 */
[----:B----4-:R-:W-:Y:S04]  /*07c0*/  STS [R5+0x2000], R16 ;  /* 0x0020001005007388 */ /* 0x010fe80000000800 */
[----:B-----5:R-:W-:Y:S01]  /*07d0*/  STS [R5+0x2080], R18 ;  /* 0x0020801205007388 */ /* 0x020fe20000000800 */
[----:B------:R-:W-:Y:S06]  /*07e0*/  BAR.SYNC.DEFER_BLOCKING 0x0 ;  /* 0x0000000000007b1d */ /* 0x000fec0000010000 */
[----:B------:R-:W-:Y:S04]  /*07f0*/  LDS R7, [R9] ;  /* 0x0000000009077984 */ /* 0x000fe80000000800 */
[----:B------:R-:W0:Y:S04]  /*0800*/  LDS R20, [R6] ;  /* 0x0000000006147984 */ /* 0x000e280000000800 */
[----:B------:R-:W1:Y:S01]  /*0810*/  LDS R11, [R5] ;  /* 0x00000000050b7984 */ /* 0x000e620000000800 */
[----:B0-----:R-:W-:-:S05]  /*0820*/  IMAD.IADD R20, R7, 0x1, R20 ;  /* 0x0000000107147824 */ /* 0x001fca00078e0214 */
[----:B-1----:R-:W-:Y:S02]  /*0830*/  ISETP.GT.AND P0, PT, R11, R20, PT ;  /* 0x000000140b00720c */ /* 0x002fe40003f04270 */
[----:B------:R-:W-:Y:S11]  /*0840*/  LDS R11, [R5+0x80] ;  /* 0x00008000050b7984 */ /* 0x000ff60000000800 */
[----:B------:R-:W-:Y:S04]  /*0850*/  @P0 STS [R5], R20 ;  /* 0x0000001405000388 */ /* 0x000fe80000000800 */
[----:B------:R-:W0:Y:S02]  /*0860*/  LDS R8, [R6+0x80] ;  /* 0x0000800006087984 */ /* 0x000e240000000800 */
[----:B0-----:R-:W-:-:S05]  /*0870*/  IMAD.IADD R8, R7, 0x1, R8 ;  /* 0x0000000107087824 */ /* 0x001fca00078e0208 */
[----:B------:R-:W-:Y:S02]  /*0880*/  ISETP.GT.AND P0, PT, R11, R8, PT ;  /* 0x000000080b00720c */ /* 0x000fe40003f04270 */
[----:B------:R-:W-:Y:S11]  /*0890*/  LDS R11, [R5+0x2000] ;  /* 0x00200000050b7984 */ /* 0x000ff60000000800 */
[----:B------:R-:W-:Y:S04]  /*08a0*/  @P0 STS [R5+0x80], R8 ;  /* 0x0000800805000388 */ /* 0x000fe80000000800 */
[----:B------:R-:W-:Y:S04]  /*08b0*/  LDS R7, [R9+0x2000] ;  /* 0x0020000009077984 */ /* 0x000fe80000000800 */
[----:B------:R-:W0:Y:S02]  /*08c0*/  LDS R10, [R6] ;  /* 0x00000000060a7984 */ /* 0x000e240000000800 */
[----:B0-----:R-:W-:-:S04]  /*08d0*/  IADD3 R10, PT, PT, R7, R10, RZ ;  /* 0x0000000a070a7210 */ /* 0x001fc80007ffe0ff */
[----:B------:R-:W-:Y:S02]  /*08e0*/  ISETP.GT.AND P0, PT, R11, R10, PT ;  /* 0x0000000a0b00720c */ /* 0x000fe40003f04270 */
[----:B------:R-:W-:Y:S11]  /*08f0*/  LDS R11, [R5+0x2080] ;  /* 0x00208000050b7984 */ /* 0x000ff60000000800 */
[----:B------:R-:W-:Y:S04]  /*0900*/  @P0 STS [R5+0x2000], R10 ;  /* 0x0020000a05000388 */ /* 0x000fe80000000800 */
[----:B------:R-:W0:Y:S02]  /*0910*/  LDS R12, [R6+0x80] ;  /* 0x00008000060c7984 */ /* 0x000e240000000800 */
[----:B0-----:R-:W-:-:S05]  /*0920*/  IMAD.IADD R12, R7, 0x1, R12 ;  /* 0x00000001070c7824 */ /* 0x001fca00078e020c */
[----:B------:R-:W-:-:S13]  /*0930*/  ISETP.GT.AND P0, PT, R11, R12, PT ;  /* 0x0000000c0b00720c */ /* 0x000fda0003f04270 */
[----:B------:R-:W-:Y:S01]  /*0940*/  @P0 STS [R5+0x2080], R12 ;  /* 0x0020800c05000388 */ /* 0x000fe20000000800 */
[----:B------:R-:W-:Y:S06]  /*0950*/  BAR.SYNC.DEFER_BLOCKING 0x0 ;  /* 0x0000000000007b1d */ /* 0x000fec0000010000 */
[----:B------:R-:W-:Y:S04]  /*0960*/  LDS R7, [R9+0x4] ;  /* 0x0000040009077984 */ /* 0x000fe80000000800 */
[----:B------:R-:W0:Y:S04]  /*0970*/  LDS R8, [R6+0x100] ;  /* 0x0001000006087984 */ /* 0x000e280000000800 */
[----:B------:R-:W1:Y:S01]  /*0980*/  LDS R11, [R5] ;  /* 0x00000000050b7984 */ /* 0x000e620000000800 */
[----:B0-----:R-:W-:-:S05]  /*0990*/  IMAD.IADD R8, R7, 0x1, R8 ;  /* 0x0000000107087824 */ /* 0x001fca00078e0208 */
[----:B-1----:R-:W-:Y:S02]  /*09a0*/  ISETP.GT.AND P0, PT, R11, R8, PT ;  /* 0x000000080b00720c */ /* 0x002fe40003f04270 */
[----:B------:R-:W-:Y:S11]  /*09b0*/  LDS R11, [R5+0x80] ;  /* 0x00008000050b7984 */ /* 0x000ff60000000800 */
[----:B------:R-:W-:Y:S04]  /*09c0*/  @P0 STS [R5], R8 ;  /* 0x0000000805000388 */ /* 0x000fe80000000800 */
[----:B------:R-:W0:Y:S02]  /*09d0*/  LDS R10, [R6+0x180] ;  /* 0x00018000060a7984 */ /* 0x000e240000000800 */
[----:B0-----:R-:W-:-:S04]  /*09e0*/  IADD3 R10, PT, PT, R7, R10, RZ ;  /* 0x0000000a070a7210 */ /* 0x001fc80007ffe0ff */
[----:B------:R-:W-:Y:S02]  /*09f0*/  ISETP.GT.AND P0, PT, R11, R10, PT ;  /* 0x0000000a0b00720c */ /* 0x000fe40003f04270 */
[----:B------:R-:W-:Y:S11]  /*0a00*/  LDS R11, [R5+0x2000] ;  /* 0x00200000050b7984 */ /* 0x000ff60000000800 */
[----:B------:R-:W-:Y:S04]  /*0a10*/  @P0 STS [R5+0x80], R10 ;  /* 0x0000800a05000388 */ /* 0x000fe80000000800 */
[----:B------:R0:W-:Y:S04]  /*0a20*/  LDS R7, [R9+0x2004] ;  /* 0x0020040009077984 */ /* 0x0001e80000000800 */
[----:B------:R-:W1:Y:S01]  /*0a30*/  LDS R12, [R6+0x100] ;  /* 0x00010000060c7984 */ /* 0x000e620000000800 */
[----:B0-----:R-:W-:Y:S01]  /*0a40*/  IADD3 R9, PT, PT, R9, 0x200c, RZ ;  /* 0x0000200c09097810 */ /* 0x001fe20007ffe0ff */
[----:B-1----:R-:W-:-:S05]  /*0a50*/  IMAD.IADD R12, R7, 0x1, R12 ;  /* 0x00000001070c7824 */ /* 0x002fca00078e020c */
[----:B------:R-:W-:Y:S02]  /*0a60*/  ISETP.GT.AND P0, PT, R11, R12, PT ;  /* 0x0000000c0b00720c */ /* 0x000fe40003f04270 */
[----:B------:R-:W-:Y:S11]  /*0a70*/  LDS R11, [R5+0x2080] ;  /* 0x00208000050b7984 */ /* 0x000ff60000000800 */
[----:B------:R-:W-:Y:S04]  /*0a80*/  @P0 STS [R5+0x2000], R12 ;  /* 0x0020000c05000388 */ /* 0x000fe80000000800 */
[----:B------:R-:W0:Y:S02]  /*0a90*/  LDS R8, [R6+0x180] ;  /* 0x0001800006087984 */ /* 0x000e240000000800 */
[----:B0-----:R-:W-:-:S02]  /*0aa0*/  IMAD.IADD R14, R7, 0x1, R8 ;  /* 0x00000001070e7824 */ /* 0x001fc400078e0208 */
[----:B------:R-:W0:Y:S01]  /*0ab0*/  LDC R7, c[0x0][0x38c] ;  /* 0x0000e300ff077b82 */ /* 0x000e220000000800 */
[----:B------:R-:W-:Y:S02]  /*0ac0*/  VIADD R8, R6, 0x300 ;  /* 0x0000030006087836 */ /* 0x000fe40000000000 */
[----:B------:R-:W-:-:S13]  /*0ad0*/  ISETP.GT.AND P0, PT, R11, R14, PT ;  /* 0x0000000e0b00720c */ /* 0x000fda0003f04270 */
[----:B------:R1:W-:Y:S01]  /*0ae0*/  @P0 STS [R5+0x2080], R14 ;  /* 0x0020800e05000388 */ /* 0x0003e20000000800 */
[----:B------:R-:W-:Y:S06]  /*0af0*/  BAR.SYNC.DEFER_BLOCKING 0x0 ;  /* 0x0000000000007b1d */ /* 0x000fec0000010000 */
.L_x_5:
[----:B------:R-:W-:Y:S01]  /*0b00*/  LDS R11, [R9+-0x2004] ;  /* 0xffdffc00090b7984 */ /* 0x000fe20000000800 */
[----:B------:R-:W-:-:S03]  /*0b10*/  UIADD3 UR4, UPT, UPT, UR4, 0x200, URZ ;  /* 0x0000020004047890 */ /* 0x000fc6000fffe0ff */
[----:B--2---:R-:W2:Y:S01]  /*0b20*/  LDS R6, [R8+-0x100] ;  /* 0xffff000008067984 */ /* 0x004ea20000000800 */
[----:B------:R-:W-:-:S03]  /*0b30*/  UISETP.NE.AND UP0, UPT, UR4, 0x4100, UPT ;  /* 0x000041000400788c */ /* 0x000fc6000bf05270 */
[----:B------:R-:W3:Y:S01]  /*0b40*/  LDS R10, [R5] ;  /* 0x00000000050a7984 */ /* 0x000ee20000000800 */
[----:B--2---:R-:W-:-:S05]  /*0b50*/  IMAD.IADD R12, R11, 0x1, R6 ;  /* 0x000000010b0c7824 */ /* 0x004fca00078e0206 */
[----:B---3--:R-:W-:Y:S02]  /*0b60*/  ISETP.GT.AND P0, PT, R10, R12, PT ;  /* 0x0000000c0a00720c */ /* 0x008fe40003f04270 */
[----:B------:R-:W-:Y:S11]  /*0b70*/  LDS R10, [R5+0x80] ;  /* 0x00008000050a7984 */ /* 0x000ff60000000800 */
[----:B------:R-:W-:Y:S04]  /*0b80*/  @P0 STS [R5], R12 ;  /* 0x0000000c05000388 */ /* 0x000fe80000000800 */
[----:B------:R-:W2:Y:S02]  /*0b90*/  LDS R6, [R8+-0x80] ;  /* 0xffff800008067984 */ /* 0x000ea40000000800 */
[----:B--2---:R-:W-:-:S04]  /*0ba0*/  IADD3 R11, PT, PT, R6, R11, RZ ;  /* 0x0000000b060b7210 */ /* 0x004fc80007ffe0ff */
[----:B------:R-:W-:Y:S02]  /*0bb0*/  ISETP.GT.AND P0, PT, R10, R11, PT ;  /* 0x0000000b0a00720c */ /* 0x000fe40003f04270 */
[----:B------:R-:W-:Y:S11]  /*0bc0*/  LDS R10, [R5+0x2000] ;  /* 0x00200000050a7984 */ /* 0x000ff60000000800 */
[----:B------:R-:W-:Y:S04]  /*0bd0*/  @P0 STS [R5+0x80], R11 ;  /* 0x0000800b05000388 */ /* 0x000fe80000000800 */
[----:B------:R-:W-:Y:S04]  /*0be0*/  LDS R13, [R9+-0x4] ;  /* 0xfffffc00090d7984 */ /* 0x000fe80000000800 */
[----:B------:R-:W1:Y:S02]  /*0bf0*/  LDS R6, [R8+-0x100] ;  /* 0xffff000008067984 */ /* 0x000e640000000800 */
[----:B-1----:R-:W-:-:S05]  /*0c00*/  IMAD.IADD R14, R13, 0x1, R6 ;  /* 0x000000010d0e7824 */ /* 0x002fca00078e0206 */
[----:B------:R-:W-:Y:S02]  /*0c10*/  ISETP.GT.AND P0, PT, R10, R14, PT ;  /* 0x0000000e0a00720c */ /* 0x000fe40003f04270 */
[----:B------:R-:W-:Y:S11]  /*0c20*/  LDS R10, [R5+0x2080] ;  /* 0x00208000050a7984 */ /* 0x000ff60000000800 */
[----:B------:R-:W-:Y:S04]  /*0c30*/  @P0 STS [R5+0x2000], R14 ;  /* 0x0020000e05000388 */ /* 0x000fe80000000800 */
[----:B------:R-:W1:Y:S02]  /*0c40*/  LDS R6, [R8+-0x80] ;  /* 0xffff800008067984 */ /* 0x000e640000000800 */
[----:B-1----:R-:W-:-:S05]  /*0c50*/  IMAD.IADD R13, R6, 0x1, R13 ;  /* 0x00000001060d7824 */ /* 0x002fca00078e020d */
[----:B------:R-:W-:-:S13]  /*0c60*/  ISETP.GT.AND P0, PT, R10, R13, PT ;  /* 0x0000000d0a00720c */ /* 0x000fda0003f04270 */
[----:B------:R-:W-:Y:S01]  /*0c70*/  @P0 STS [R5+0x2080], R13 ;  /* 0x0020800d05000388 */ /* 0x000fe20000000800 */
[----:B------:R-:W-:Y:S06]  /*0c80*/  BAR.SYNC.DEFER_BLOCKING 0x0 ;  /* 0x0000000000007b1d */ /* 0x000fec0000010000 */
[----:B------:R-:W-:Y:S04]  /*0c90*/  LDS R11, [R9+-0x2000] ;  /* 0xffe00000090b7984 */ /* 0x000fe80000000800 */
[----:B------:R-:W1:Y:S04]  /*0ca0*/  LDS R6, [R8] ;  /* 0x0000000008067984 */ /* 0x000e680000000800 */
[----:B------:R-:W2:Y:S01]  /*0cb0*/  LDS R10, [R5] ;  /* 0x00000000050a7984 */ /* 0x000ea20000000800 */
[----:B-1----:R-:W-:-:S04]  /*0cc0*/  IADD3 R12, PT, PT, R11, R6, RZ ;  /* 0x000000060b0c7210 */ /* 0x002fc80007ffe0ff */
[----:B--2---:R-:W-:Y:S02]  /*0cd0*/  ISETP.GT.AND P0, PT, R10, R12, PT ;  /* 0x0000000c0a00720c */ /* 0x004fe40003f04270 */
[----:B------:R-:W-:Y:S11]  /*0ce0*/  LDS R10, [R5+0x80] ;  /* 0x00008000050a7984 */ /* 0x000ff60000000800 */
[----:B------:R-:W-:Y:S04]  /*0cf0*/  @P0 STS [R5], R12 ;  /* 0x0000000c05000388 */ /* 0x000fe80000000800 */
[----:B------:R-:W1:Y:S02]  /*0d00*/  LDS R6, [R8+0x80] ;  /* 0x0000800008067984 */ /* 0x000e640000000800 */
[----:B-1----:R-:W-:-:S05]  /*0d10*/  IMAD.IADD R11, R6, 0x1, R11 ;  /* 0x00000001060b7824 */ /* 0x002fca00078e020b */
[----:B------:R-:W-:Y:S02]  /*0d20*/  ISETP.GT.AND P0, PT, R10, R11, PT ;  /* 0x0000000b0a00720c */ /* 0x000fe40003f04270 */
[----:B------:R-:W-:Y:S11]  /*0d30*/  LDS R10, [R5+0x2000] ;  /* 0x00200000050a7984 */ /* 0x000ff60000000800 */
[----:B------:R-:W-:Y:S04]  /*0d40*/  @P0 STS [R5+0x80], R11 ;  /* 0x0000800b05000388 */ /* 0x000fe80000000800 */
[----:B------:R1:W-:Y:S04]  /*0d50*/  LDS R13, [R9] ;  /* 0x00000000090d7984 */ /* 0x0003e80000000800 */
[----:B------:R-:W2:Y:S01]  /*0d60*/  LDS R6, [R8] ;  /* 0x0000000008067984 */ /* 0x000ea20000000800 */
[----:B-1----:R-:W-:-:S02]  /*0d70*/  VIADD R9, R9, 0x8 ;  /* 0x0000000809097836 */ /* 0x002fc40000000000 */
[----:B--2---:R-:W-:-:S05]  /*0d80*/  IMAD.IADD R14, R13, 0x1, R6 ;  /* 0x000000010d0e7824 */ /* 0x004fca00078e0206 */
[----:B------:R-:W-:Y:S02]  /*0d90*/  ISETP.GT.AND P0, PT, R10, R14, PT ;  /* 0x0000000e0a00720c */ /* 0x000fe40003f04270 */
[----:B------:R-:W-:Y:S11]  /*0da0*/  LDS R10, [R5+0x2080] ;  /* 0x00208000050a7984 */ /* 0x000ff60000000800 */
[----:B------:R-:W-:Y:S04]  /*0db0*/  @P0 STS [R5+0x2000], R14 ;  /* 0x0020000e05000388 */ /* 0x000fe80000000800 */
[----:B------:R1:W2:Y:S02]  /*0dc0*/  LDS R6, [R8+0x80] ;  /* 0x0000800008067984 */ /* 0x0002a40000000800 */
[----:B-1----:R-:W-:-:S02]  /*0dd0*/  IADD3 R8, PT, PT, R8, 0x200, RZ ;  /* 0x0000020008087810 */ /* 0x002fc40007ffe0ff */
[----:B--2---:R-:W-:-:S04]  /*0de0*/  IADD3 R6, PT, PT, R6, R13, RZ ;  /* 0x0000000d06067210 */ /* 0x004fc80007ffe0ff */
[----:B------:R-:W-:-:S13]  /*0df0*/  ISETP.GT.AND P0, PT, R10, R6, PT ;  /* 0x000000060a00720c */ /* 0x000fda0003f04270 */
[----:B------:R2:W-:Y:S01]  /*0e00*/  @P0 STS [R5+0x2080], R6 ;  /* 0x0020800605000388 */ /* 0x0005e20000000800 */
[----:B------:R-:W-:Y:S06]  /*0e10*/  BAR.SYNC.DEFER_BLOCKING 0x0 ;  /* 0x0000000000007b1d */ /* 0x000fec0000010000 */
[----:B------:R-:W-:Y:S05]  /*0e20*/  BRA.U UP0, `(.L_x_5) ;  /* 0xfffffffd00347547 */ /* 0x000fea000b83ffff */
[----:B0-----:R-:W-:-:S07]  /*0e30*/  IMAD.MOV.U32 R8, RZ, RZ, R7 ;  /* 0x000000ffff087224 */ /* 0x001fce00078e0007 */
.L_x_4:
[----:B0-----:R-:W0:Y:S01]  /*0e40*/  LDS R9, [R5] ;  /* 0x0000000005097984 */ /* 0x001e220000000800 */
[----:B------:R-:W1:Y:S01]  /*0e50*/  LDCU UR4, c[0x0][0x388] ;  /* 0x00007100ff0477ac */ /* 0x000e620008000800 */
[----:B--2---:R-:W2:Y:S01]  /*0e60*/  LDC.64 R6, c[0x0][0x380] ;  /* 0x0000e000ff067b82 */ /* 0x004ea20000000a00 */
[----:B------:R-:W-:Y:S01]  /*0e70*/  LEA R4, R4, R2, 0x6 ;  /* 0x0000000204047211 */ /* 0x000fe200078e30ff */
[----:B------:R-:W3:Y:S01]  /*0e80*/  LDS R11, [R5+0x80] ;  /* 0x00008000050b7984 */ /* 0x000ee20000000800 */
[----:B------:R-:W-:-:S03]  /*0e90*/  IMAD R3, R8, 0x40, R3 ;  /* 0x0000004008037824 */ /* 0x000fc600078e0203 */
[----:B------:R-:W4:Y:S04]  /*0ea0*/  LDS R13, [R5+0x2000] ;  /* 0x00200000050d7984 */ /* 0x000f280000000800 */
[----:B------:R-:W5:Y:S01]  /*0eb0*/  LDS R17, [R5+0x2080] ;  /* 0x0020800005117984 */ /* 0x000f620000000800 */
[----:B-1----:R-:W-:-:S05]  /*0ec0*/  IMAD R3, R3, UR4, R4 ;  /* 0x0000000403037c24 */ /* 0x002fca000f8e0204 */
[----:B------:R-:W-:Y:S01]  /*0ed0*/  IADD3 R15, PT, PT, R0, R3, RZ ;  /* 0x00000003000f7210 */ /* 0x000fe20007ffe0ff */
[----:B--2---:R-:W-:-:S04]  /*0ee0*/  IMAD.WIDE R2, R3, 0x4, R6 ;  /* 0x0000000403027825 */ /* 0x004fc800078e0206 */
[----:B------:R-:W-:Y:S01]  /*0ef0*/  IMAD.WIDE R6, R15, 0x4, R6 ;  /* 0x000000040f067825 */ /* 0x000fe200078e0206 */
[----:B0-----:R-:W-:Y:S04]  /*0f00*/  STG.E desc[UR8][R2.64], R9 ;  /* 0x0000000902007986 */ /* 0x001fe8000c101908 */
[----:B---3--:R-:W-:Y:S04]  /*0f10*/  STG.E desc[UR8][R2.64+0x80], R11 ;  /* 0x0000800b02007986 */ /* 0x008fe8000c101908 */
[----:B----4-:R-:W-:Y:S04]  /*0f20*/  STG.E desc[UR8][R6.64], R13 ;  /* 0x0000000d06007986 */ /* 0x010fe8000c101908 */
[----:B-----5:R-:W-:Y:S01]  /*0f30*/  STG.E desc[UR8][R6.64+0x80], R17 ;  /* 0x0000801106007986 */ /* 0x020fe2000c101908 */
[----:B------:R-:W-:Y:S05]  /*0f40*/  EXIT ;  /* 0x000000000000794d */ /* 0x000fea0003800000 */
.L_x_6:
        /* <DEDUP_REMOVED lines=11> */
.L_x_10:


//--------------------- .text._Z21floyd_warshall_phase1Piii --------------------------
	.section	.text._Z21floyd_warshall_phase1Piii,"ax",@progbits
	.align	128
        .global         _Z21floyd_warshall_phase1Piii
        .type           _Z21floyd_warshall_phase1Piii,@function
        .size           _Z21floyd_warshall_phase1Piii,(.L_x_11 - _Z21floyd_warshall_phase1Piii)
        .other          _Z21floyd_warshall_phase1Piii,@"STO_CUDA_ENTRY STV_DEFAULT"
_Z21floyd_warshall_phase1Piii:
.text._Z21floyd_warshall_phase1Piii:
[----:B------:R-:W-:Y:S01]  /*0000*/  LDC R1, c[0x0][0x37c] ;  /* 0x0000df00ff017b82 */ /* 0x000fe20000000800 */
[----:B------:R-:W0:Y:S07]  /*0010*/  S2R R6, SR_TID.Y ;  /* 0x0000000000067919 */ /* 0x000e2e0000002200 */
[----:B------:R-:W0:Y:S01]  /*0020*/  LDC.64 R10, c[0x0][0x388] ;  /* 0x0000e200ff0a7b82 */ /* 0x000e220000000a00 */
[----:B------:R-:W1:Y:S01]  /*0030*/  LDCU.64 UR6, c[0x0][0x358] ;  /* 0x00006b00ff0677ac */ /* 0x000e620008000a00 */
[----:B------:R-:W2:Y:S06]  /*0040*/  S2R R8, SR_TID.X ;  /* 0x0000000000087919 */ /* 0x000eac0000002100 */
[----:B------:R-:W3:Y:S01]  /*0050*/  LDC.64 R4, c[0x0][0x380] ;  /* 0x0000e000ff047b82 */ /* 0x000ee20000000a00 */
[----:B0-----:R-:W-:-:S02]  /*0060*/  IMAD R3, R11, 0x40, R6 ;  /* 0x000000400b037824 */ /* 0x001fc400078e0206 */
[----:B--2---:R-:W-:-:S04]  /*0070*/  IMAD R0, R11, 0x40, R8 ;  /* 0x000000400b007824 */ /* 0x004fc800078e0208 */
[----:B------:R-:W-:-:S05]  /*0080*/  IMAD R3, R3, R10, R0 ;  /* 0x0000000a03037224 */ /* 0x000fca00078e0200 */
[----:B------:R-:W-:Y:S01]  /*0090*/  LEA R7, R10, R3, 0x5 ;  /* 0x000000030a077211 */ /* 0x000fe200078e28ff */
[----:B---3--:R-:W-:-:S04]  /*00a0*/  IMAD.WIDE R2, R3, 0x4, R4 ;  /* 0x0000000403027825 */ /* 0x008fc800078e0204 */
[----:B------:R-:W-:Y:S01]  /*00b0*/  IMAD.WIDE R4, R7, 0x4, R4 ;  /* 0x0000000407047825 */ /* 0x000fe200078e0204 */
[----:B-1----:R-:W2:Y:S04]  /*00c0*/  LDG.E R9, desc[UR6][R2.64] ;  /* 0x0000000602097981 */ /* 0x002ea8000c1e1900 */
[----:B------:R-:W3:Y:S04]  /*00d0*/  LDG.E R11, desc[UR6][R2.64+0x80] ;  /* 0x00008006020b7981 */ /* 0x000ee8000c1e1900 */
[----:B------:R-:W4:Y:S04]  /*00e0*/  LDG.E R13, desc[UR6][R4.64] ;  /* 0x00000006040d7981 */ /* 0x000f28000c1e1900 */
[----:B------:R-:W5:Y:S01]  /*00f0*/  LDG.E R15, desc[UR6][R4.64+0x80] ;  /* 0x00008006040f7981 */ /* 0x000f62000c1e1900 */
[----:B------:R-:W0:Y:S01]  /*0100*/  S2UR UR5, SR_CgaCtaId ;  /* 0x00000000000579c3 */ /* 0x000e220000008800 */
[----:B------:R-:W-:-:S02]  /*0110*/  UMOV UR4, 0x400 ;  /* 0x0000040000047882 */ /* 0x000fc40000000000 */
[----:B0-----:R-:W-:-:S06]  /*0120*/  ULEA UR4, UR5, UR4, 0x18 ;  /* 0x0000000405047291 */ /* 0x001fcc000f8ec0ff */
[----:B------:R-:W-:Y:S02]  /*0130*/  LEA R7, R6, UR4, 0x8 ;  /* 0x0000000406077c11 */ /* 0x000fe4000f8e40ff */
[C---:B------:R-:W-:Y:S01]  /*0140*/  LEA R6, R8.reuse, UR4, 0x2 ;  /* 0x0000000408067c11 */ /* 0x040fe2000f8e10ff */
[----:B------:R-:W-:Y:S02]  /*0150*/  UMOV UR4, 0x100 ;  /* 0x0000010000047882 */ /* 0x000fe40000000000 */
[----:B------:R-:W-:Y:S01]  /*0160*/  IMAD R0, R8, 0x4, R7 ;  /* 0x0000000408007824 */ /* 0x000fe200078e0207 */
[----:B------:R-:W-:Y:S01]  /*0170*/  IADD3 R7, PT, PT, R7, 0x2004, RZ ;  /* 0x0000200407077810 */ /* 0x000fe20007ffe0ff */
[----:B------:R-:W-:-:S03]  /*0180*/  VIADD R6, R6, 0x100 ;  /* 0x0000010006067836 */ /* 0x000fc60000000000 */
[----:B--2---:R0:W-:Y:S04]  /*0190*/  STS [R0], R9 ;  /* 0x0000000900007388 */ /* 0x0041e80000000800 */
[----:B---3--:R0:W-:Y:S04]  /*01a0*/  STS [R0+0x80], R11 ;  /* 0x0000800b00007388 */ /* 0x0081e80000000800 */
[----:B----4-:R0:W-:Y:S04]  /*01b0*/  STS [R0+0x2000], R13 ;  /* 0x0020000d00007388 */ /* 0x0101e80000000800 */
[----:B-----5:R0:W-:Y:S01]  /*01c0*/  STS [R0+0x2080], R15 ;  /* 0x0020800f00007388 */ /* 0x0201e20000000800 */
[----:B------:R-:W-:Y:S06]  /*01d0*/  BAR.SYNC.DEFER_BLOCKING 0x0 ;  /* 0x0000000000007b1d */ /* 0x000fec0000010000 */
.L_x_7:
[----:B0-----:R-:W-:Y:S01]  /*01e0*/  LDS R11, [R7+-0x2004] ;  /* 0xffdffc00070b7984 */ /* 0x001fe20000000800 */
[----:B------:R-:W-:-:S03]  /*01f0*/  UIADD3 UR4, UPT, UPT, UR4, 0x200, URZ ;  /* 0x0000020004047890 */ /* 0x000fc6000fffe0ff */
[----:B-1----:R-:W0:Y:S01]  /*0200*/  LDS R8, [R6+-0x100] ;  /* 0xffff000006087984 */ /* 0x002e220000000800 */
[----:B------:R-:W-:-:S03]  /*0210*/  UISETP.NE.AND UP0, UPT, UR4, 0x4100, UPT ;  /* 0x000041000400788c */ /* 0x000fc6000bf05270 */
[----:B------:R-:W1:Y:S01]  /*0220*/  LDS R9, [R0] ;  /* 0x0000000000097984 */ /* 0x000e620000000800 */
[----:B0-----:R-:W-:-:S05]  /*0230*/  IMAD.IADD R10, R11, 0x1, R8 ;  /* 0x000000010b0a7824 */ /* 0x001fca00078e0208 */
[----:B-1----:R-:W-:Y:S02]  /*0240*/  ISETP.GT.AND P0, PT, R9, R10, PT ;  /* 0x0000000a0900720c */ /* 0x002fe40003f04270 */
[----:B------:R-:W-:Y:S11]  /*0250*/  LDS R9, [R0+0x80] ;  /* 0x0000800000097984 */ /* 0x000ff60000000800 */
[----:B------:R-:W-:Y:S04]  /*0260*/  @P0 STS [R0], R10 ;  /* 0x0000000a00000388 */ /* 0x000fe80000000800 */
[----:B------:R-:W-:Y:S04]  /*0270*/  @P0 LDS R11, [R7+-0x2004] ;  /* 0xffdffc00070b0984 */ /* 0x000fe80000000800 */
[----:B------:R-:W0:Y:S02]  /*0280*/  LDS R8, [R6+-0x80] ;  /* 0xffff800006087984 */ /* 0x000e240000000800 */
[----:B0-----:R-:W-:-:S05]  /*0290*/  IMAD.IADD R12, R8, 0x1, R11 ;  /* 0x00000001080c7824 */ /* 0x001fca00078e020b */
[----:B------:R-:W-:Y:S02]  /*02a0*/  ISETP.GT.AND P0, PT, R9, R12, PT ;  /* 0x0000000c0900720c */ /* 0x000fe40003f04270 */
[----:B------:R-:W-:Y:S11]  /*02b0*/  LDS R9, [R0+0x2000] ;  /* 0x0020000000097984 */ /* 0x000ff60000000800 */
[----:B------:R-:W-:Y:S04]  /*02c0*/  @P0 STS [R0+0x80], R12 ;  /* 0x0000800c00000388 */ /* 0x000fe80000000800 */
[----:B------:R-:W-:Y:S04]  /*02d0*/  LDS R11, [R7+-0x4] ;  /* 0xfffffc00070b7984 */ /* 0x000fe80000000800 */
[----:B------:R-:W0:Y:S02]  /*02e0*/  LDS R8, [R6+-0x100] ;  /* 0xffff000006087984 */ /* 0x000e240000000800 */
[----:B0-----:R-:W-:-:S04]  /*02f0*/  IADD3 R13, PT, PT, R11, R8, RZ ;  /* 0x000000080b0d7210 */ /* 0x001fc80007ffe0ff */
[----:B------:R-:W-:Y:S02]  /*0300*/  ISETP.GT.AND P0, PT, R9, R13, PT ;  /* 0x0000000d0900720c */ /* 0x000fe40003f04270 */
[----:B------:R-:W-:Y:S11]  /*0310*/  LDS R9, [R0+0x2080] ;  /* 0x0020800000097984 */ /* 0x000ff60000000800 */
[----:B------:R-:W-:Y:S04]  /*0320*/  @P0 STS [R0+0x2000], R13 ;  /* 0x0020000d00000388 */ /* 0x000fe80000000800 */
[----:B------:R-:W-:Y:S04]  /*0330*/  @P0 LDS R11, [R7+-0x4] ;  /* 0xfffffc00070b0984 */ /* 0x000fe80000000800 */
[----:B------:R-:W0:Y:S02]  /*0340*/  LDS R8, [R6+-0x80] ;  /* 0xffff800006087984 */ /* 0x000e240000000800 */
[----:B0-----:R-:W-:-:S05]  /*0350*/  IMAD.IADD R10, R8, 0x1, R11 ;  /* 0x00000001080a7824 */ /* 0x001fca00078e020b */
[----:B------:R-:W-:-:S13]  /*0360*/  ISETP.GT.AND P0, PT, R9, R10, PT ;  /* 0x0000000a0900720c */ /* 0x000fda0003f04270 */
[----:B------:R-:W-:Y:S01]  /*0370*/  @P0 STS [R0+0x2080], R10 ;  /* 0x0020800a00000388 */ /* 0x000fe20000000800 */
[----:B------:R-:W-:Y:S06]  /*0380*/  BAR.SYNC.DEFER_BLOCKING 0x0 ;  /* 0x0000000000007b1d */ /* 0x000fec0000010000 */
[----:B------:R-:W-:Y:S04]  /*0390*/  LDS R11, [R7+-0x2000] ;  /* 0xffe00000070b7984 */ /* 0x000fe80000000800 */
[----:B------:R-:W0:Y:S04]  /*03a0*/  LDS R8, [R6] ;  /* 0x0000000006087984 */ /* 0x000e280000000800 */
[----:B------:R-:W1:Y:S01]  /*03b0*/  LDS R9, [R0] ;  /* 0x0000000000097984 */ /* 0x000e620000000800 */
[----:B0-----:R-:W-:-:S05]  /*03c0*/  IMAD.IADD R12, R11, 0x1, R8 ;  /* 0x000000010b0c7824 */ /* 0x001fca00078e0208 */
[----:B-1----:R-:W-:Y:S02]  /*03d0*/  ISETP.GT.AND P0, PT, R9, R12, PT ;  /* 0x0000000c0900720c */ /* 0x002fe40003f04270 */
[----:B------:R-:W-:Y:S11]  /*03e0*/  LDS R9, [R0+0x80] ;  /* 0x0000800000097984 */ /* 0x000ff60000000800 */
[----:B------:R-:W-:Y:S04]  /*03f0*/  @P0 STS [R0], R12 ;  /* 0x0000000c00000388 */ /* 0x000fe80000000800 */
[----:B------:R-:W-:Y:S04]  /*0400*/  @P0 LDS R11, [R7+-0x2000] ;  /* 0xffe00000070b0984 */ /* 0x000fe80000000800 */
[----:B------:R-:W0:Y:S02]  /*0410*/  LDS R8, [R6+0x80] ;  /* 0x0000800006087984 */ /* 0x000e240000000800 */
[----:B0-----:R-:W-:-:S04]  /*0420*/  IADD3 R10, PT, PT, R8, R11, RZ ;  /* 0x0000000b080a7210 */ /* 0x001fc80007ffe0ff */
[----:B------:R-:W-:Y:S02]  /*0430*/  ISETP.GT.AND P0, PT, R9, R10, PT ;  /* 0x0000000a0900720c */ /* 0x000fe40003f04270 */
[----:B------:R-:W-:Y:S11]  /*0440*/  LDS R9, [R0+0x2000] ;  /* 0x0020000000097984 */ /* 0x000ff60000000800 */
[----:B------:R-:W-:Y:S04]  /*0450*/  @P0 STS [R0+0x80], R10 ;  /* 0x0000800a00000388 */ /* 0x000fe80000000800 */
[----:B------:R-:W-:Y:S04]  /*0460*/  LDS R11, [R7] ;  /* 0x00000000070b7984 */ /* 0x000fe80000000800 */
[----:B------:R-:W0:Y:S02]  /*0470*/  LDS R8, [R6] ;  /* 0x0000000006087984 */ /* 0x000e240000000800 */
[----:B0-----:R-:W-:-:S05]  /*0480*/  IMAD.IADD R13, R11, 0x1, R8 ;  /* 0x000000010b0d7824 */ /* 0x001fca00078e0208 */
[----:B------:R-:W-:Y:S02]  /*0490*/  ISETP.GT.AND P0, PT, R9, R13, PT ;  /* 0x0000000d0900720c */ /* 0x000fe40003f04270 */
[----:B------:R-:W-:Y:S11]  /*04a0*/  LDS R9, [R0+0x2080] ;  /* 0x0020800000097984 */ /* 0x000ff60000000800 */
[----:B------:R-:W-:Y:S04]  /*04b0*/  @P0 STS [R0+0x2000], R13 ;  /* 0x0020000d00000388 */ /* 0x000fe80000000800 */
[----:B------:R0:W-:Y:S04]  /*04c0*/  @P0 LDS R11, [R7] ;  /* 0x00000000070b0984 */ /* 0x0001e80000000800 */
[----:B------:R1:W2:Y:S01]  /*04d0*/  LDS R8, [R6+0x80] ;  /* 0x0000800006087984 */ /* 0x0002a20000000800 */
[----:B0-----:R-:W-:Y:S01]  /*04e0*/  VIADD R7, R7, 0x8 ;  /* 0x0000000807077836 */ /* 0x001fe20000000000 */
[----:B-1----:R-:W-:-:S02]  /*04f0*/  IADD3 R6, PT, PT, R6, 0x200, RZ ;  /* 0x0000020006067810 */ /* 0x002fc40007ffe0ff */
[----:B--2---:R-:W-:-:S04]  /*0500*/  IADD3 R8, PT, PT, R8, R11, RZ ;  /* 0x0000000b08087210 */ /* 0x004fc80007ffe0ff */
[----:B------:R-:W-:-:S13]  /*0510*/  ISETP.GT.AND P0, PT, R9, R8, PT ;  /* 0x000000080900720c */ /* 0x000fda0003f04270 */
[----:B------:R1:W-:Y:S01]  /*0520*/  @P0 STS [R0+0x2080], R8 ;  /* 0x0020800800000388 */ /* 0x0003e20000000800 */
[----:B------:R-:W-:Y:S06]  /*0530*/  BAR.SYNC.DEFER_BLOCKING 0x0 ;  /* 0x0000000000007b1d */ /* 0x000fec0000010000 */
[----:B------:R-:W-:Y:S05]  /*0540*/  BRA.U UP0, `(.L_x_7) ;  /* 0xfffffffd00247547 */ /* 0x000fea000b83ffff */
[----:B------:R-:W0:Y:S04]  /*0550*/  LDS R7, [R0] ;  /* 0x0000000000077984 */ /* 0x000e280000000800 */
[----:B------:R-:W2:Y:S04]  /*0560*/  LDS R9, [R0+0x80] ;  /* 0x0000800000097984 */ /* 0x000ea80000000800 */
[----:B------:R-:W3:Y:S04]  /*0570*/  LDS R11, [R0+0x2000] ;  /* 0x00200000000b7984 */ /* 0x000ee80000000800 */
[----:B------:R-:W4:Y:S04]  /*0580*/  LDS R13, [R0+0x2080] ;  /* 0x00208000000d7984 */ /* 0x000f280000000800 */
[----:B0-----:R-:W-:Y:S04]  /*0590*/  STG.E desc[UR6][R2.64], R7 ;  /* 0x0000000702007986 */ /* 0x001fe8000c101906 */
[----:B--2---:R-:W-:Y:S04]  /*05a0*/  STG.E desc[UR6][R2.64+0x80], R9 ;  /* 0x0000800902007986 */ /* 0x004fe8000c101906 */
[----:B---3--:R-:W-:Y:S04]  /*05b0*/  STG.E desc[UR6][R4.64], R11 ;  /* 0x0000000b04007986 */ /* 0x008fe8000c101906 */
[----:B----4-:R-:W-:Y:S01]  /*05c0*/  STG.E desc[UR6][R4.64+0x80], R13 ;  /* 0x0000800d04007986 */ /* 0x010fe2000c101906 */
[----:B------:R-:W-:Y:S05]  /*05d0*/  EXIT ;  /* 0x000000000000794d */ /* 0x000fea0003800000 */
.L_x_8:
        /* <DEDUP_REMOVED lines=10> */
.L_x_11:


//--------------------- .nv.shared._Z21floyd_warshall_phase3Piii --------------------------
	.section	.nv.shared._Z21floyd_warshall_phase3Piii,"aw",@nobits
	.sectionflags	@""
	.align	4
.nv.shared._Z21floyd_warshall_phase3Piii:
	.zero		33792


//--------------------- .nv.shared.reserved.0     --------------------------
	.section	.nv.shared.reserved.0,"aw",@nobits
	.weak		__nv_reservedSMEM_offset_0_alias
	.size		__nv_reservedSMEM_offset_0_alias, 0, 64
	.other		__nv_reservedSMEM_offset_0_alias,@"STO_CUDA_RESERVED_SHARED STV_DEFAULT"
__nv_reservedSMEM_offset_0_alias:
	.zero		0
	.zero		64


//--------------------- .nv.shared._Z21floyd_warshall_phase2Piii --------------------------
	.section	.nv.shared._Z21floyd_warshall_phase2Piii,"aw",@nobits
	.sectionflags	@""
	.align	4
.nv.shared._Z21floyd_warshall_phase2Piii:
	.zero		33792


//--------------------- .nv.shared._Z21floyd_warshall_phase1Piii --------------------------
	.section	.nv.shared._Z21floyd_warshall_phase1Piii,"aw",@nobits
	.sectionflags	@""
	.align	4
.nv.shared._Z21floyd_warshall_phase1Piii:
	.zero		17408


//--------------------- .nv.constant0._Z21floyd_warshall_phase3Piii --------------------------
	.section	.nv.constant0._Z21floyd_warshall_phase3Piii,"a",@progbits
	.sectionflags	@""
	.align	4
.nv.constant0._Z21floyd_warshall_phase3Piii:
	.zero		912


//--------------------- .nv.constant0._Z21floyd_warshall_phase2Piii --------------------------
	.section	.nv.constant0._Z21floyd_warshall_phase2Piii,"a",@progbits
	.sectionflags	@""
	.align	4
.nv.constant0._Z21floyd_warshall_phase2Piii:
	.zero		912


//--------------------- .nv.constant0._Z21floyd_warshall_phase1Piii --------------------------
	.section	.nv.constant0._Z21floyd_warshall_phase1Piii,"a",@progbits
	.sectionflags	@""
	.align	4
.nv.constant0._Z21floyd_warshall_phase1Piii:
	.zero		912


//--------------------- SYMBOLS --------------------------

	.type		.nv.reservedSmem.offset0,@object
	.size		.nv.reservedSmem.offset0,0x4
	.type		.nv.reservedSmem.cap,@object
	.size		.nv.reservedSmem.cap,0x4
